	.target	sm_90a

	.elftype	@"ET_EXEC"


//--------------------- .note.nv.tkinfo           --------------------------
	.section	.note.nv.tkinfo,"",@"SHT_NOTE"
	.sectionflags	@"SHF_NOTE_NV_TKINFO"
	.tkinfo
        /*0018*/ 	.word	0x00000002
        /*0030*/ 	.string	""
        /*0030*/ 	.string	"ptxas"
        /*0030*/ 	.string	"Cuda compilation tools, release 13.0, V13.0.88"
        /*0030*/ 	.string	"Build cuda_13.0.r13.0/compiler.36424714_0"
        /*0030*/ 	.string	"-v  -suppress-debug-info  -lineinfo  -arch sm_90a "



//--------------------- .note.nv.cuinfo           --------------------------
	.section	.note.nv.cuinfo,"",@"SHT_NOTE"
	.sectionflags	@"SHF_NOTE_NV_CUINFO"
        /*0018*/ 	.short	0x0002
        /*001a*/ 	.short	0x005a
        /*001c*/ 	.short	0x0082
	.zero		2


//--------------------- .nv.info                  --------------------------
	.section	.nv.info,"",@"SHT_CUDA_INFO"
	.align	4


	//----- nvinfo : EIATTR_REGCOUNT
	.align		4
        /*0000*/ 	.byte	0x04, 0x2f
        /*0002*/ 	.short	(.L_1 - .L_0)
	.align		4
.L_0:
        /*0004*/ 	.word	index@(gluon_wgmma)
        /*0008*/ 	.word	0x0000005a


	//----- nvinfo : EIATTR_FRAME_SIZE
	.align		4
.L_1:
        /*000c*/ 	.byte	0x04, 0x11
        /*000e*/ 	.short	(.L_3 - .L_2)
	.align		4
.L_2:
        /*0010*/ 	.word	index@(gluon_wgmma)
        /*0014*/ 	.word	0x00000000


	//----- nvinfo : EIATTR_MIN_STACK_SIZE
	.align		4
.L_3:
        /*0018*/ 	.byte	0x04, 0x12
        /*001a*/ 	.short	(.L_5 - .L_4)
	.align		4
.L_4:
        /*001c*/ 	.word	index@(gluon_wgmma)
        /*0020*/ 	.word	0x00000000
.L_5:


//--------------------- .nv.compat                --------------------------
	.section	.nv.compat,"",@"SHT_CUDA_COMPAT_INFO"
	.align	4
        /*0000*/ 	.byte	0x02, 0x09, 0x01, 0x00, 0x02, 0x02, 0x04, 0x00, 0x02, 0x05, 0x05, 0x00, 0x03, 0x07, 0x01, 0x01
        /*0010*/ 	.byte	0x02, 0x03, 0x03, 0x00, 0x02, 0x06, 0x01, 0x00, 0x04, 0x0b, 0x08, 0x00, 0x00, 0x00, 0x00, 0x00
        /*0020*/ 	.byte	0x00, 0x00, 0x00, 0x00


//--------------------- .nv.info.gluon_wgmma      --------------------------
	.section	.nv.info.gluon_wgmma,"",@"SHT_CUDA_INFO"
	.sectionflags	@""
	.align	4


	//----- nvinfo : EIATTR_CUDA_API_VERSION
	.align		4
        /*0000*/ 	.byte	0x04, 0x37
        /*0002*/ 	.short	(.L_7 - .L_6)
.L_6:
        /*0004*/ 	.word	0x00000082


	//----- nvinfo : EIATTR_KPARAM_INFO
	.align		4
.L_7:
        /*0008*/ 	.byte	0x04, 0x17
        /*000a*/ 	.short	(.L_9 - .L_8)
.L_8:
        /*000c*/ 	.word	0x00000000
        /*0010*/ 	.short	0x000a
        /*0012*/ 	.short	0x0048
        /*0014*/ 	.byte	0x00, 0xf4, 0x21, 0x00


	//----- nvinfo : EIATTR_KPARAM_INFO
	.align		4
.L_9:
        /*0018*/ 	.byte	0x04, 0x17
        /*001a*/ 	.short	(.L_11 - .L_10)
.L_10:
        /*001c*/ 	.word	0x00000000
        /*0020*/ 	.short	0x0009
        /*0022*/ 	.short	0x0040
        /*0024*/ 	.byte	0x00, 0xf4, 0x21, 0x00


	//----- nvinfo : EIATTR_KPARAM_INFO
	.align		4
.L_11:
        /*0028*/ 	.byte	0x04, 0x17
        /*002a*/ 	.short	(.L_13 - .L_12)
.L_12:
        /*002c*/ 	.word	0x00000000
        /*0030*/ 	.short	0x0008
        /*0032*/ 	.short	0x0038
        /*0034*/ 	.byte	0x00, 0xf0, 0x21, 0x00


	//----- nvinfo : EIATTR_KPARAM_INFO
	.align		4
.L_13:
        /*0038*/ 	.byte	0x04, 0x17
        /*003a*/ 	.short	(.L_15 - .L_14)
.L_14:
        /*003c*/ 	.word	0x00000000
        /*0040*/ 	.short	0x0007
        /*0042*/ 	.short	0x0030
        /*0044*/ 	.byte	0x00, 0xf0, 0x21, 0x00


	//----- nvinfo : EIATTR_KPARAM_INFO
	.align		4
.L_15:
        /*0048*/ 	.byte	0x04, 0x17
        /*004a*/ 	.short	(.L_17 - .L_16)
.L_16:
        /*004c*/ 	.word	0x00000000
        /*0050*/ 	.short	0x0006
        /*0052*/ 	.short	0x0028
        /*0054*/ 	.byte	0x00, 0xf0, 0x21, 0x00


	//----- nvinfo : EIATTR_KPARAM_INFO
	.align		4
.L_17:
        /*0058*/ 	.byte	0x04, 0x17
        /*005a*/ 	.short	(.L_19 - .L_18)
.L_18:
        /*005c*/ 	.word	0x00000000
        /*0060*/ 	.short	0x0005
        /*0062*/ 	.short	0x0020
        /*0064*/ 	.byte	0x00, 0xf0, 0x11, 0x00


	//----- nvinfo : EIATTR_KPARAM_INFO
	.align		4
.L_19:
        /*0068*/ 	.byte	0x04, 0x17
        /*006a*/ 	.short	(.L_21 - .L_20)
.L_20:
        /*006c*/ 	.word	0x00000000
        /*0070*/ 	.short	0x0004
        /*0072*/ 	.short	0x001c
        /*0074*/ 	.byte	0x00, 0xf0, 0x11, 0x00


	//----- nvinfo : EIATTR_KPARAM_INFO
	.align		4
.L_21:
        /*0078*/ 	.byte	0x04, 0x17
        /*007a*/ 	.short	(.L_23 - .L_22)
.L_22:
        /*007c*/ 	.word	0x00000000
        /*0080*/ 	.short	0x0003
        /*0082*/ 	.short	0x0018
        /*0084*/ 	.byte	0x00, 0xf0, 0x11, 0x00


	//----- nvinfo : EIATTR_KPARAM_INFO
	.align		4
.L_23:
        /*0088*/ 	.byte	0x04, 0x17
        /*008a*/ 	.short	(.L_25 - .L_24)
.L_24:
        /*008c*/ 	.word	0x00000000
        /*0090*/ 	.short	0x0002
        /*0092*/ 	.short	0x0010
        /*0094*/ 	.byte	0x00, 0xf4, 0x21, 0x00


	//----- nvinfo : EIATTR_KPARAM_INFO
	.align		4
.L_25:
        /*0098*/ 	.byte	0x04, 0x17
        /*009a*/ 	.short	(.L_27 - .L_26)
.L_26:
        /*009c*/ 	.word	0x00000000
        /*00a0*/ 	.short	0x0001
        /*00a2*/ 	.short	0x0008
        /*00a4*/ 	.byte	0x00, 0xf4, 0x21, 0x00


	//----- nvinfo : EIATTR_KPARAM_INFO
	.align		4
.L_27:
        /*00a8*/ 	.byte	0x04, 0x17
        /*00aa*/ 	.short	(.L_29 - .L_28)
.L_28:
        /*00ac*/ 	.word	0x00000000
        /*00b0*/ 	.short	0x0000
        /*00b2*/ 	.short	0x0000
        /*00b4*/ 	.byte	0x00, 0xf4, 0x21, 0x00


	//----- nvinfo : EIATTR_SPARSE_MMA_MASK
	.align		4
.L_29:
        /*00b8*/ 	.byte	0x03, 0x50
        /*00ba*/ 	.short	0x0000


	//----- nvinfo : EIATTR_MAXREG_COUNT
	.align		4
        /*00bc*/ 	.byte	0x03, 0x1b
        /*00be*/ 	.short	0x00ff


	//----- nvinfo : EIATTR_NUM_BARRIERS
	.align		4
        /*00c0*/ 	.byte	0x02, 0x4c
        /*00c2*/ 	.byte	0x01
	.zero		1


	//----- nvinfo : EIATTR_MERCURY_ISA_VERSION
	.align		4
        /*00c4*/ 	.byte	0x03, 0x5f
        /*00c6*/ 	.short	0x0101


	//----- nvinfo : EIATTR_INT_WARP_WIDE_INSTR_OFFSETS
	.align		4
        /*00c8*/ 	.byte	0x04, 0x31
        /*00ca*/ 	.short	(.L_31 - .L_30)


	//   ....[0]....
.L_30:
        /*00cc*/ 	.word	0x00001420


	//   ....[1]....
        /*00d0*/ 	.word	0x00001440


	//   ....[2]....
        /*00d4*/ 	.word	0x000014f0


	//   ....[3]....
        /*00d8*/ 	.word	0x00001880


	//   ....[4]....
        /*00dc*/ 	.word	0x00001890


	//   ....[5]....
        /*00e0*/ 	.word	0x00001900


	//   ....[6]....
        /*00e4*/ 	.word	0x00001910


	//   ....[7]....
        /*00e8*/ 	.word	0x00001e30


	//   ....[8]....
        /*00ec*/ 	.word	0x00001e50


	//----- nvinfo : EIATTR_COOP_GROUP_MASK_REGIDS
	.align		4
.L_31:
        /*00f0*/ 	.byte	0x04, 0x29
        /*00f2*/ 	.short	(.L_33 - .L_32)


	//   ....[0]....
.L_32:
        /*00f4*/ 	.word	0xffffffff


	//   ....[1]....
        /*00f8*/ 	.word	0xffffffff


	//   ....[2]....
        /*00fc*/ 	.word	0xffffffff


	//----- nvinfo : EIATTR_COOP_GROUP_INSTR_OFFSETS
	.align		4
.L_33:
        /*0100*/ 	.byte	0x04, 0x28
        /*0102*/ 	.short	(.L_35 - .L_34)


	//   ....[0]....
.L_34:
        /*0104*/ 	.word	0x00000150


	//   ....[1]....
        /*0108*/ 	.word	0x00000720


	//   ....[2]....
        /*010c*/ 	.word	0x00000cd0


	//----- nvinfo : EIATTR_MBARRIER_INSTR_OFFSETS
	.align		4
.L_35:
        /*0110*/ 	.byte	0x04, 0x39
        /*0112*/ 	.short	(.L_37 - .L_36)


	//   ....[0]....
.L_36:
        /*0114*/ 	.word	0x00001570
        /*0118*/ 	.word	0x000000ff
        /*011c*/ 	.word	0x0000c000
        /*0120*/ 	.short	0x0100
        /*0122*/ 	.byte	0x14
	.zero		1


	//   ....[1]....
        /*0124*/ 	.word	0x00001590
        /*0128*/ 	.word	0x000000ff
        /*012c*/ 	.word	0x0000c008
        /*0130*/ 	.short	0x0100
        /*0132*/ 	.byte	0x14
	.zero		1


	//   ....[2]....
        /*0134*/ 	.word	0x000019c0
        /*0138*/ 	.word	0x000000ff
        /*013c*/ 	.word	0x0000c000
        /*0140*/ 	.short	0x010a
        /*0142*/ 	.byte	0x12
	.zero		1


	//   ....[3]....
        /*0144*/ 	.word	0x00001d90
        /*0148*/ 	.word	0x000000ff
        /*014c*/ 	.word	0x0000c000
        /*0150*/ 	.short	0x0108
        /*0152*/ 	.byte	0x14
	.zero		1


	//   ....[4]....
        /*0154*/ 	.word	0x00001ef0
        /*0158*/ 	.word	0x000000ff
        /*015c*/ 	.word	0x0000c008
        /*0160*/ 	.short	0x0108
        /*0162*/ 	.byte	0x14
	.zero		1


	//   ....[5]....
        /*0164*/ 	.word	0x00002120
        /*0168*/ 	.word	0x000000ff
        /*016c*/ 	.word	0x0000c000
        /*0170*/ 	.short	0x010a
        /*0172*/ 	.byte	0x12
	.zero		1


	//----- nvinfo : EIATTR_NUM_MBARRIERS
	.align		4
.L_37:
        /*0174*/ 	.byte	0x03, 0x38
        /*0176*/ 	.short	0x0002


	//----- nvinfo : EIATTR_EXIT_INSTR_OFFSETS
	.align		4
        /*0178*/ 	.byte	0x04, 0x1c
        /*017a*/ 	.short	(.L_39 - .L_38)


	//   ....[0]....
.L_38:
        /*017c*/ 	.word	0x00002110


	//----- nvinfo : EIATTR_REQNTID
	.align		4
.L_39:
        /*0180*/ 	.byte	0x04, 0x10
        /*0182*/ 	.short	(.L_41 - .L_40)
.L_40:
        /*0184*/ 	.word	0x00000080
        /*0188*/ 	.word	0x00000001
        /*018c*/ 	.word	0x00000001


	//----- nvinfo : EIATTR_CRS_STACK_SIZE
	.align		4
.L_41:
        /*0190*/ 	.byte	0x04, 0x1e
        /*0192*/ 	.short	(.L_43 - .L_42)
.L_42:
        /*0194*/ 	.word	0x00000000


	//----- nvinfo : EIATTR_CBANK_PARAM_SIZE
	.align		4
.L_43:
        /*0198*/ 	.byte	0x03, 0x19
        /*019a*/ 	.short	0x0050


	//----- nvinfo : EIATTR_PARAM_CBANK
	.align		4
        /*019c*/ 	.byte	0x04, 0x0a
        /*019e*/ 	.short	(.L_45 - .L_44)
	.align		4
.L_44:
        /*01a0*/ 	.word	index@(.nv.constant0.gluon_wgmma)
        /*01a4*/ 	.short	0x0210
        /*01a6*/ 	.short	0x0050


	//----- nvinfo : EIATTR_SW_WAR
	.align		4
.L_45:
        /*01a8*/ 	.byte	0x04, 0x36
        /*01aa*/ 	.short	(.L_47 - .L_46)
.L_46:
        /*01ac*/ 	.word	0x00000008
.L_47:


//--------------------- .nv.callgraph             --------------------------
	.section	.nv.callgraph,"",@"SHT_CUDA_CALLGRAPH"
	.align	4
	.sectionentsize	8
	.align		4
        /*0000*/ 	.word	0x00000000
	.align		4
        /*0004*/ 	.word	0xffffffff
	.align		4
        /*0008*/ 	.word	0x00000000
	.align		4
        /*000c*/ 	.word	0xfffffffe
	.align		4
        /*0010*/ 	.word	0x00000000
	.align		4
        /*0014*/ 	.word	0xfffffffd
	.align		4
        /*0018*/ 	.word	0x00000000
	.align		4
        /*001c*/ 	.word	0xfffffffc


//--------------------- .text.gluon_wgmma         --------------------------
	.section	.text.gluon_wgmma,"ax",@progbits
	.align	128
        .global         gluon_wgmma
        .type           gluon_wgmma,@function
        .size           gluon_wgmma,(.L_x_52 - gluon_wgmma)
        .other          gluon_wgmma,@"STO_CUDA_ENTRY STV_DEFAULT"
gluon_wgmma:
.text.gluon_wgmma:
[----:B------:R-:W-:Y:S01]  /*0000*/  LDC R1, c[0x0][0x28] ;  /* 0x00000a00ff017b82 */ /* 0x000fe20000000800 */
[----:B------:R-:W1:Y:S07]  /*0010*/  S2R R0, SR_TID.X ;  /* 0x0000000000007919 */ /* 0x000e6e0000002100 */
[----:B------:R-:W2:Y:S01]  /*0020*/  S2UR UR4, SR_CgaCtaId ;  /* 0x00000000000479c3 */ /* 0x000ea20000008800 */
[----:B------:R-:W-:Y:S01]  /*0030*/  UMOV UR20, 0x400 ;  /* 0x0000040000147882 */ /* 0x000fe20000000000 */
[----:B------:R-:W-:Y:S01]  /*0040*/  ULDC UR6, c[0x0][0xc] ;  /* 0x0000030000067ab9 */ /* 0x000fe20000000800 */
[----:B------:R-:W-:Y:S01]  /*0050*/  ULDC.64 UR32, c[0x0][0x250] ;  /* 0x0000940000207ab9 */ /* 0x000fe20000000a00 */
[----:B------:R-:W-:Y:S04]  /*0060*/  BSSY B0, `(.L_x_0) ;  /* 0x000001f000007945 */ /* 0x000fe80003800000 */
[----:B------:R-:W3:Y:S08]  /*0070*/  LDC R3, c[0x0][0x228] ;  /* 0x00008a00ff037b82 */ /* 0x000ef00000000800 */
[----:B------:R-:W4:Y:S08]  /*0080*/  LDC R10, c[0x0][0x230] ;  /* 0x00008c00ff0a7b82 */ /* 0x000f300000000800 */
[----:B------:R-:W-:Y:S01]  /*0090*/  S2UR UR23, SR_CTAID.Y ;  /* 0x00000000001779c3 */ /* 0x000fe20000002600 */
[----:B--2---:R-:W-:-:S03]  /*00a0*/  ULEA UR20, UR4, UR20, 0x18 ;  /* 0x0000001404147291 */ /* 0x004fc6000f8ec03f */
[----:B------:R-:W-:Y:S01]  /*00b0*/  ULDC UR4, c[0x0][0x10] ;  /* 0x0000040000047ab9 */ /* 0x000fe20000000800 */
[----:B-1----:R-:W-:-:S03]  /*00c0*/  LOP3.LUT R2, R0, 0x7f, RZ, 0xc0, !PT ;  /* 0x0000007f00027812 */ /* 0x002fc600078ec0ff */
[----:B------:R-:W1:Y:S01]  /*00d0*/  S2UR UR5, SR_CTAID.Z ;  /* 0x00000000000579c3 */ /* 0x000e620000002700 */
[----:B---3--:R-:W-:Y:S01]  /*00e0*/  VIADD R3, R3, 0xffffffff ;  /* 0xffffffff03037836 */ /* 0x008fe20000000000 */
[C---:B------:R-:W-:Y:S02]  /*00f0*/  ISETP.GE.U32.AND P0, PT, R2.reuse, 0x20, PT ;  /* 0x000000200200780c */ /* 0x040fe40003f06070 */
[C---:B------:R-:W-:Y:S02]  /*0100*/  ISETP.NE.U32.AND P2, PT, R2.reuse, RZ, PT ;  /* 0x000000ff0200720c */ /* 0x040fe40003f45070 */
[----:B------:R-:W-:Y:S02]  /*0110*/  LEA R11, R2, UR20, 0x2 ;  /* 0x00000014020b7c11 */ /* 0x000fe4000f8e10ff */
[----:B------:R-:W2:Y:S01]  /*0120*/  S2UR UR34, SR_CTAID.X ;  /* 0x00000000002279c3 */ /* 0x000ea20000002500 */
[----:B----4-:R-:W-:-:S06]  /*0130*/  VIADD R12, R10, 0xffffffff ;  /* 0xffffffff0a0c7836 */ /* 0x010fcc0000000000 */
[----:B------:R3:W-:Y:S01]  /*0140*/  @!P0 STS [R11], RZ ;  /* 0x000000ff0b008388 */ /* 0x0007e20000000800 */
[----:B------:R-:W-:-:S03]  /*0150*/  NOP ;  /* 0x0000000000007918 */ /* 0x000fc60000000000 */
[----:B------:R3:W-:Y:S01]  /*0160*/  @!P2 STS [UR20+0x24], R3 ;  /* 0x00002403ff00a988 */ /* 0x0007e20008000814 */
[----:B-1----:R-:W-:-:S03]  /*0170*/  UIMAD UR4, UR5, UR4, UR23 ;  /* 0x00000004050472a4 */ /* 0x002fc6000f8e0217 */
[----:B------:R3:W-:Y:S01]  /*0180*/  @!P2 STS [UR20+0x20], R12 ;  /* 0x0000200cff00a988 */ /* 0x0007e20008000814 */
[----:B--2---:R-:W-:-:S04]  /*0190*/  UIMAD UR4, UR4, UR6, UR34 ;  /* 0x00000006040472a4 */ /* 0x004fc8000f8e0222 */
[----:B------:R-:W-:-:S03]  /*01a0*/  UIMAD UR5, UR4, 0x180, URZ ;  /* 0x00000180040578a4 */ /* 0x000fc6000f8e023f */
[----:B------:R-:W-:Y:S01]  /*01b0*/  UMOV UR4, URZ ;  /* 0x0000003f00047c82 */ /* 0x000fe20008000000 */
[----:B------:R-:W-:-:S04]  /*01c0*/  UIADD3 UR28, UP0, UR5, UR32, URZ ;  /* 0x00000020051c7290 */ /* 0x000fc8000ff1e03f */
[----:B------:R-:W-:Y:S01]  /*01d0*/  ULEA.HI.X.SX32 UR29, UR5, UR33, 0x1, UP0 ;  /* 0x00000021051d7291 */ /* 0x000fe200080f0e3f */
[----:B---3--:R-:W-:Y:S11]  /*01e0*/  @P2 BRA `(.L_x_1) ;  /* 0x0000000000182947 */ /* 0x008ff60003800000 */
[----:B------:R-:W1:Y:S01]  /*01f0*/  LDS R4, [UR20+0x8] ;  /* 0x00000814ff047984 */ /* 0x000e620008000800 */
[----:B------:R-:W2:Y:S01]  /*0200*/  LDC.64 R6, c[0x0][0x210] ;  /* 0x00008400ff067b82 */ /* 0x000ea20000000a00 */
[----:B------:R-:W-:Y:S02]  /*0210*/  IMAD.MOV.U32 R5, RZ, RZ, 0x70 ;  /* 0x00000070ff057424 */ /* 0x000fe400078e00ff */
[----:B--2---:R2:W-:Y:S03]  /*0220*/  STS.64 [UR20], R6 ;  /* 0x00000006ff007988 */ /* 0x0045e60008000a14 */
[----:B-1----:R-:W-:-:S05]  /*0230*/  LOP3.LUT R4, R4, 0x10, R5, 0xd8, !PT ;  /* 0x0000001004047812 */ /* 0x002fca00078ed805 */
[----:B------:R2:W-:Y:S02]  /*0240*/  STS [UR20+0x8], R4 ;  /* 0x00000804ff007988 */ /* 0x0005e40008000814 */
.L_x_1:
[----:B------:R-:W-:Y:S05]  /*0250*/  BSYNC B0 ;  /* 0x0000000000007941 */ /* 0x000fea0003800000 */
.L_x_0:
[----:B------:R-:W-:Y:S04]  /*0260*/  BSSY B0, `(.L_x_2) ;  /* 0x000000a000007945 */ /* 0x000fe80003800000 */
[----:B------:R-:W-:Y:S05]  /*0270*/  @P2 BRA `(.L_x_3) ;  /* 0x0000000000202947 */ /* 0x000fea0003800000 */
[----:B--2---:R-:W1:Y:S01]  /*0280*/  LDS R4, [UR20+0x34] ;  /* 0x00003414ff047984 */ /* 0x004e620008000800 */
[----:B------:R-:W-:Y:S02]  /*0290*/  IMAD.MOV.U32 R5, RZ, RZ, 0x3f000000 ;  /* 0x3f000000ff057424 */ /* 0x000fe400078e00ff */
[----:B------:R-:W-:Y:S01]  /*02a0*/  @!P2 IMAD.MOV.U32 R6, RZ, RZ, 0x7f ;  /* 0x0000007fff06a424 */ /* 0x000fe200078e00ff */
[----:B------:R-:W2:Y:S02]  /*02b0*/  @!P2 LDS R7, [UR20+0x38] ;  /* 0x00003814ff07a984 */ /* 0x000ea40008000800 */
[----:B-1----:R-:W-:Y:S02]  /*02c0*/  LOP3.LUT R4, R4, 0xff000000, R5, 0xb8, !PT ;  /* 0xff00000004047812 */ /* 0x002fe400078eb805 */
[----:B--2---:R-:W-:-:S03]  /*02d0*/  @!P2 LOP3.LUT R5, R7, 0xff, R6, 0xb8, !PT ;  /* 0x000000ff0705a812 */ /* 0x004fc600078eb806 */
[----:B------:R1:W-:Y:S04]  /*02e0*/  STS [UR20+0x34], R4 ;  /* 0x00003404ff007988 */ /* 0x0003e80008000814 */
[----:B------:R1:W-:Y:S02]  /*02f0*/  @!P2 STS [UR20+0x38], R5 ;  /* 0x00003805ff00a988 */ /* 0x0003e40008000814 */
.L_x_3:
[----:B------:R-:W-:Y:S05]  /*0300*/  BSYNC B0 ;  /* 0x0000000000007941 */ /* 0x000fea0003800000 */
.L_x_2:
[----:B------:R-:W-:Y:S04]  /*0310*/  BSSY B0, `(.L_x_4) ;  /* 0x000000e000007945 */ /* 0x000fe80003800000 */
[----:B------:R-:W-:Y:S05]  /*0320*/  @P2 BRA `(.L_x_5) ;  /* 0x0000000000302947 */ /* 0x000fea0003800000 */
[----:B-1----:R-:W1:Y:S01]  /*0330*/  LDS R5, [UR20+0x34] ;  /* 0x00003414ff057984 */ /* 0x002e620008000800 */
[----:B--2---:R-:W2:Y:S03]  /*0340*/  LDC.64 R6, c[0x0][0x238] ;  /* 0x00008e00ff067b82 */ /* 0x004ea60000000a00 */
[----:B------:R-:W3:Y:S01]  /*0350*/  LDS R4, [UR20+0x1c] ;  /* 0x00001c14ff047984 */ /* 0x000ee20008000800 */
[C---:B--2---:R-:W-:Y:S01]  /*0360*/  SHF.L.U64.HI R7, R6.reuse, 0x1, R7 ;  /* 0x0000000106077819 */ /* 0x044fe20000010207 */
[----:B------:R-:W-:-:S03]  /*0370*/  IMAD.SHL.U32 R6, R6, 0x2, RZ ;  /* 0x0000000206067824 */ /* 0x000fc600078e00ff */
[--C-:B------:R-:W-:Y:S02]  /*0380*/  SHF.R.U32.HI R9, RZ, 0x4, R7.reuse ;  /* 0x00000004ff097819 */ /* 0x100fe40000011607 */
[----:B------:R-:W-:-:S05]  /*0390*/  SHF.R.U64 R6, R6, 0x4, R7 ;  /* 0x0000000406067819 */ /* 0x000fca0000001207 */
[----:B------:R4:W-:Y:S01]  /*03a0*/  STS [UR20+0xc], R6 ;  /* 0x00000c06ff007988 */ /* 0x0009e20008000814 */
[----:B-1----:R-:W-:Y:S02]  /*03b0*/  LOP3.LUT R5, R5, 0x7, RZ, 0xb8, !PT ;  /* 0x0000000705057812 */ /* 0x002fe400078eb8ff */
[----:B---3--:R-:W-:-:S03]  /*03c0*/  LOP3.LUT R4, R4, 0xf, R9, 0xb8, !PT ;  /* 0x0000000f04047812 */ /* 0x008fc600078eb809 */
[----:B------:R4:W-:Y:S04]  /*03d0*/  STS [UR20+0x34], R5 ;  /* 0x00003405ff007988 */ /* 0x0009e80008000814 */
[----:B------:R4:W-:Y:S02]  /*03e0*/  STS [UR20+0x1c], R4 ;  /* 0x00001c04ff007988 */ /* 0x0009e40008000814 */
.L_x_5:
[----:B------:R-:W-:Y:S05]  /*03f0*/  BSYNC B0 ;  /* 0x0000000000007941 */ /* 0x000fea0003800000 */
.L_x_4:
[----:B------:R-:W-:Y:S04]  /*0400*/  BSSY B1, `(.L_x_6) ;  /* 0x000001a000017945 */ /* 0x000fe80003800000 */
[----:B------:R-:W-:Y:S04]  /*0410*/  BSSY B0, `(.L_x_7) ;  /* 0x0000015000007945 */ /* 0x000fe80003800000 */
[----:B------:R-:W-:Y:S05]  /*0420*/  @P2 BRA `(.L_x_8) ;  /* 0x0000000000202947 */ /* 0x000fea0003800000 */
[----:B-12-4-:R-:W1:Y:S02]  /*0430*/  LDS R4, [UR20+0x34] ;  /* 0x00003414ff047984 */ /* 0x016e640008000800 */
[----:B-1----:R-:W-:-:S05]  /*0440*/  LOP3.LUT R4, R4, 0x38, RZ, 0xb8, !PT ;  /* 0x0000003804047812 */ /* 0x002fca00078eb8ff */
[----:B------:R1:W-:Y:S01]  /*0450*/  STS [UR20+0x34], R4 ;  /* 0x00003404ff007988 */ /* 0x0003e20008000814 */
[----:B------:R-:W-:Y:S05]  /*0460*/  @P2 BRA `(.L_x_9) ;  /* 0x0000000000202947 */ /* 0x000fea0003800000 */
[----:B-1----:R-:W1:Y:S01]  /*0470*/  LDS R4, [UR20+0x8] ;  /* 0x00000814ff047984 */ /* 0x002e620008000800 */
[----:B------:R-:W-:-:S05]  /*0480*/  IMAD.MOV.U32 R5, RZ, RZ, 0x780 ;  /* 0x00000780ff057424 */ /* 0x000fca00078e00ff */
[----:B-1----:R-:W-:-:S05]  /*0490*/  LOP3.LUT R4, R4, 0x500, R5, 0xd8, !PT ;  /* 0x0000050004047812 */ /* 0x002fca00078ed805 */
[----:B------:R3:W-:Y:S02]  /*04a0*/  STS [UR20+0x8], R4 ;  /* 0x00000804ff007988 */ /* 0x0007e40008000814 */
.L_x_8:
[----:B------:R-:W-:Y:S05]  /*04b0*/  @P2 BRA `(.L_x_10) ;  /* 0x0000000000282947 */ /* 0x000fea0003800000 */
[----:B-1234-:R-:W1:Y:S02]  /*04c0*/  LDS R4, [UR20+0x8] ;  /* 0x00000814ff047984 */ /* 0x01ee640008000800 */
[----:B-1----:R-:W-:-:S05]  /*04d0*/  LOP3.LUT R4, R4, 0x1800, RZ, 0xb8, !PT ;  /* 0x0000180004047812 */ /* 0x002fca00078eb8ff */
[----:B------:R2:W-:Y:S02]  /*04e0*/  STS [UR20+0x8], R4 ;  /* 0x00000804ff007988 */ /* 0x0005e40008000814 */
.L_x_9:
[----:B------:R-:W-:Y:S05]  /*04f0*/  @P2 BREAK B0 ;  /* 0x0000000000002942 */ /* 0x000fea0003800000 */
[----:B------:R-:W-:Y:S05]  /*0500*/  @P2 BRA `(.L_x_11) ;  /* 0x0000000000242947 */ /* 0x000fea0003800000 */
[----:B------:R-:W3:Y:S01]  /*0510*/  LDS R5, [UR20+0x8] ;  /* 0x00000814ff057984 */ /* 0x000ee20008000800 */
[----:B-12---:R-:W-:-:S05]  /*0520*/  IMAD.MOV.U32 R4, RZ, RZ, 0x6000 ;  /* 0x00006000ff047424 */ /* 0x006fca00078e00ff */
[----:B---3--:R-:W-:-:S04]  /*0530*/  LOP3.LUT R4, R5, 0x6000, R4, 0xd8, !PT ;  /* 0x0000600005047812 */ /* 0x008fc800078ed804 */
[----:B------:R-:W-:-:S05]  /*0540*/  LOP3.LUT R4, R4, 0x400000, RZ, 0xb8, !PT ;  /* 0x0040000004047812 */ /* 0x000fca00078eb8ff */
[----:B------:R5:W-:Y:S02]  /*0550*/  STS [UR20+0x8], R4 ;  /* 0x00000804ff007988 */ /* 0x000be40008000814 */
.L_x_10:
[----:B------:R-:W-:Y:S05]  /*0560*/  BSYNC B0 ;  /* 0x0000000000007941 */ /* 0x000fea0003800000 */
.L_x_7:
[----:B-12345:R-:W1:Y:S02]  /*0570*/  @!P2 LDS R4, [UR20+0x8] ;  /* 0x00000814ff04a984 */ /* 0x03ee640008000800 */
[----:B-1----:R-:W-:-:S05]  /*0580*/  @!P2 LOP3.LUT R4, R4, 0x8000, RZ, 0xb8, !PT ;  /* 0x000080000404a812 */ /* 0x002fca00078eb8ff */
[----:B------:R3:W-:Y:S02]  /*0590*/  @!P2 STS [UR20+0x8], R4 ;  /* 0x00000804ff00a988 */ /* 0x0007e40008000814 */
.L_x_11:
[----:B------:R-:W-:Y:S05]  /*05a0*/  BSYNC B1 ;  /* 0x0000000000017941 */ /* 0x000fea0003800000 */
.L_x_6:
[----:B------:R-:W-:Y:S05]  /*05b0*/  WARPSYNC.ALL ;  /* 0x0000000000007948 */ /* 0x000fea0003800000 */
[----:B------:R-:W4:Y:S02]  /*05c0*/  LDC R6, c[0x0][0x22c] ;  /* 0x00008b00ff067b82 */ /* 0x000f240000000800 */
[----:B----4-:R-:W-:Y:S01]  /*05d0*/  VIADD R6, R6, 0xffffffff ;  /* 0xffffffff06067836 */ /* 0x010fe20000000000 */
[----:B------:R-:W-:Y:S06]  /*05e0*/  @P0 BRA `(.L_x_12) ;  /* 0x0000000000280947 */ /* 0x000fec0003800000 */
[----:B-123--:R-:W1:Y:S01]  /*05f0*/  S2R R4, SR_LANEID ;  /* 0x0000000000047919 */ /* 0x00ee620000000000 */
[----:B------:R-:W-:Y:S05]  /*0600*/  WARPSYNC.ALL ;  /* 0x0000000000007948 */ /* 0x000fea0003800000 */
[----:B-1----:R-:W-:-:S05]  /*0610*/  IMAD.SHL.U32 R7, R4, 0x4, RZ ;  /* 0x0000000404077824 */ /* 0x002fca00078e00ff */
[----:B------:R-:W1:Y:S01]  /*0620*/  LDS R9, [R7+UR20] ;  /* 0x0000001407097984 */ /* 0x000e620008000800 */
[----:B------:R-:W-:-:S05]  /*0630*/  IADD3 R4, P1, R7, UR28, RZ ;  /* 0x0000001c07047c10 */ /* 0x000fca000ff3e0ff */
[----:B------:R-:W-:-:S05]  /*0640*/  IMAD.X R5, RZ, RZ, UR29, P1 ;  /* 0x0000001dff057e24 */ /* 0x000fca00088e06ff */
[----:B-1----:R4:W5:Y:S01]  /*0650*/  ATOMG.E.EXCH.STRONG.GPU PT, RZ, [R4], R9 ;  /* 0x0000000904ff73a8 */ /* 0x00296200041ee100 */
[----:B------:R-:W-:-:S04]  /*0660*/  DEPBAR {5,4,3,2,1,0} ;  /* 0x0000003f0000791a */ /* 0x000fc80000000000 */
[----:B------:R4:W-:Y:S01]  /*0670*/  UTMACCTL.IV [UR28] ;  /* 0x000000001c0079b9 */ /* 0x0009e20008000000 */
[----:B------:R-:W-:Y:S01]  /*0680*/  NOP ;  /* 0x0000000000007918 */ /* 0x000fe20000000000 */
.L_x_12:
[----:B------:R-:W-:Y:S05]  /*0690*/  @P0 BRA `(.L_x_13) ;  /* 0x00000000000c0947 */ /* 0x000fea0003800000 */
[----:B------:R0:W-:Y:S01]  /*06a0*/  UTMACMDFLUSH ;  /* 0x00000000000079b7 */ /* 0x0001e20000000000 */
[----:B------:R-:W-:Y:S05]  /*06b0*/  @P0 BRA `(.L_x_13) ;  /* 0x0000000000040947 */ /* 0x000fea0003800000 */
[----:B------:R-:W-:-:S04]  /*06c0*/  DEPBAR.LE SB0, 0x0 ;  /* 0x000080000000791a */ /* 0x000fc80000000000 */
.L_x_13:
[----:B------:R-:W-:Y:S05]  /*06d0*/  WARPSYNC.ALL ;  /* 0x0000000000007948 */ /* 0x000fea0003800000 */
[----:B-----5:R-:W-:Y:S06]  /*06e0*/  BAR.SYNC.DEFER_BLOCKING 0x0 ;  /* 0x0000000000007b1d */ /* 0x020fec0000010000 */
[----:B------:R-:W-:Y:S02]  /*06f0*/  BSSY B1, `(.L_x_14) ;  /* 0x000000b000017945 */ /* 0x000fe40003800000 */
[----:B------:R-:W-:Y:S06]  /*0700*/  BAR.SYNC.DEFER_BLOCKING 0x0 ;  /* 0x0000000000007b1d */ /* 0x000fec0000010000 */
[----:B------:R5:W-:Y:S01]  /*0710*/  @!P0 STS [R11], RZ ;  /* 0x000000ff0b008388 */ /* 0x000be20000000800 */
[----:B------:R-:W-:Y:S01]  /*0720*/  NOP ;  /* 0x0000000000007918 */ /* 0x000fe20000000000 */
[----:B------:R-:W-:Y:S05]  /*0730*/  @P2 BRA `(.L_x_15) ;  /* 0x0000000000182947 */ /* 0x000fea0003800000 */
[----:B-1234-:R-:W1:Y:S01]  /*0740*/  LDS R4, [UR20+0x8] ;  /* 0x00000814ff047984 */ /* 0x01ee620008000800 */
[----:B------:R-:W2:Y:S01]  /*0750*/  LDC.64 R8, c[0x0][0x218] ;  /* 0x00008600ff087b82 */ /* 0x000ea20000000a00 */
[----:B------:R-:W-:Y:S02]  /*0760*/  IMAD.MOV.U32 R5, RZ, RZ, 0x70 ;  /* 0x00000070ff057424 */ /* 0x000fe400078e00ff */
[----:B--2---:R2:W-:Y:S03]  /*0770*/  STS.64 [UR20], R8 ;  /* 0x00000008ff007988 */ /* 0x0045e60008000a14 */
[----:B-1----:R-:W-:-:S05]  /*0780*/  LOP3.LUT R4, R4, 0x10, R5, 0xd8, !PT ;  /* 0x0000001004047812 */ /* 0x002fca00078ed805 */
[----:B------:R2:W-:Y:S02]  /*0790*/  STS [UR20+0x8], R4 ;  /* 0x00000804ff007988 */ /* 0x0005e40008000814 */
.L_x_15:
[----:B----4-:R-:W-:Y:S05]  /*07a0*/  BSYNC B1 ;  /* 0x0000000000017941 */ /* 0x010fea0003800000 */
.L_x_14:
[----:B------:R-:W-:Y:S04]  /*07b0*/  BSSY B1, `(.L_x_16) ;  /* 0x000000a000017945 */ /* 0x000fe80003800000 */
[----:B------:R-:W-:Y:S05]  /*07c0*/  @P2 BRA `(.L_x_17) ;  /* 0x0000000000202947 */ /* 0x000fea0003800000 */
[----:B-123--:R-:W1:Y:S01]  /*07d0*/  LDS R4, [UR20+0x34] ;  /* 0x00003414ff047984 */ /* 0x00ee620008000800 */
[----:B------:R-:W-:Y:S02]  /*07e0*/  IMAD.MOV.U32 R7, RZ, RZ, 0x3f000000 ;  /* 0x3f000000ff077424 */ /* 0x000fe400078e00ff */
[----:B------:R-:W-:Y:S01]  /*07f0*/  @!P2 IMAD.MOV.U32 R5, RZ, RZ, 0x3f ;  /* 0x0000003fff05a424 */ /* 0x000fe200078e00ff */
[----:B------:R-:W2:Y:S02]  /*0800*/  @!P2 LDS R8, [UR20+0x38] ;  /* 0x00003814ff08a984 */ /* 0x000ea40008000800 */
[----:B-1----:R-:W-:Y:S02]  /*0810*/  LOP3.LUT R4, R4, 0xff000000, R7, 0xb8, !PT ;  /* 0xff00000004047812 */ /* 0x002fe400078eb807 */
[----:B--2---:R-:W-:-:S03]  /*0820*/  @!P2 LOP3.LUT R5, R8, 0xff, R5, 0xb8, !PT ;  /* 0x000000ff0805a812 */ /* 0x004fc600078eb805 */
[----:B------:R4:W-:Y:S04]  /*0830*/  STS [UR20+0x34], R4 ;  /* 0x00003404ff007988 */ /* 0x0009e80008000814 */
[----:B------:R4:W-:Y:S02]  /*0840*/  @!P2 STS [UR20+0x38], R5 ;  /* 0x00003805ff00a988 */ /* 0x0009e40008000814 */
.L_x_17:
[----:B------:R-:W-:Y:S05]  /*0850*/  BSYNC B1 ;  /* 0x0000000000017941 */ /* 0x000fea0003800000 */
.L_x_16:
[----:B------:R-:W-:Y:S04]  /*0860*/  BSSY B1, `(.L_x_18) ;  /* 0x0000004000017945 */ /* 0x000fe80003800000 */
[----:B------:R-:W-:Y:S05]  /*0870*/  @P2 BRA `(.L_x_19) ;  /* 0x0000000000082947 */ /* 0x000fea0003800000 */
[----:B------:R1:W-:Y:S04]  /*0880*/  STS [UR20+0x24], R12 ;  /* 0x0000240cff007988 */ /* 0x0003e80008000814 */
[----:B------:R1:W-:Y:S02]  /*0890*/  STS [UR20+0x20], R6 ;  /* 0x00002006ff007988 */ /* 0x0003e40008000814 */
.L_x_19:
[----:B------:R-:W-:Y:S05]  /*08a0*/  BSYNC B1 ;  /* 0x0000000000017941 */ /* 0x000fea0003800000 */
.L_x_18:
[----:B------:R-:W-:Y:S04]  /*08b0*/  BSSY B1, `(.L_x_20) ;  /* 0x000000e000017945 */ /* 0x000fe80003800000 */
[----:B------:R-:W-:Y:S05]  /*08c0*/  @P2 BRA `(.L_x_21) ;  /* 0x0000000000302947 */ /* 0x000fea0003800000 */
[----:B----4-:R-:W4:Y:S01]  /*08d0*/  LDS R5, [UR20+0x34] ;  /* 0x00003414ff057984 */ /* 0x010f220008000800 */
[----:B-1----:R-:W1:Y:S03]  /*08e0*/  LDC.64 R12, c[0x0][0x240] ;  /* 0x00009000ff0c7b82 */ /* 0x002e660000000a00 */
[----:B--23--:R-:W2:Y:S01]  /*08f0*/  LDS R4, [UR20+0x1c] ;  /* 0x00001c14ff047984 */ /* 0x00cea20008000800 */
[C---:B-1----:R-:W-:Y:S01]  /*0900*/  SHF.L.U64.HI R8, R12.reuse, 0x1, R13 ;  /* 0x000000010c087819 */ /* 0x042fe2000001020d */
[----:B------:R-:W-:-:S03]  /*0910*/  IMAD.SHL.U32 R7, R12, 0x2, RZ ;  /* 0x000000020c077824 */ /* 0x000fc600078e00ff */
[--C-:B------:R-:W-:Y:S02]  /*0920*/  SHF.R.U32.HI R9, RZ, 0x4, R8.reuse ;  /* 0x00000004ff097819 */ /* 0x100fe40000011608 */
[----:B------:R-:W-:-:S05]  /*0930*/  SHF.R.U64 R7, R7, 0x4, R8 ;  /* 0x0000000407077819 */ /* 0x000fca0000001208 */
[----:B------:R1:W-:Y:S01]  /*0940*/  STS [UR20+0xc], R7 ;  /* 0x00000c07ff007988 */ /* 0x0003e20008000814 */
[----:B----4-:R-:W-:Y:S02]  /*0950*/  LOP3.LUT R5, R5, 0x7, RZ, 0xb8, !PT ;  /* 0x0000000705057812 */ /* 0x010fe400078eb8ff */
[----:B--2---:R-:W-:-:S03]  /*0960*/  LOP3.LUT R4, R4, 0xf, R9, 0xb8, !PT ;  /* 0x0000000f04047812 */ /* 0x004fc600078eb809 */
[----:B------:R1:W-:Y:S04]  /*0970*/  STS [UR20+0x34], R5 ;  /* 0x00003405ff007988 */ /* 0x0003e80008000814 */
[----:B------:R1:W-:Y:S02]  /*0980*/  STS [UR20+0x1c], R4 ;  /* 0x00001c04ff007988 */ /* 0x0003e40008000814 */
.L_x_21:
[----:B------:R-:W-:Y:S05]  /*0990*/  BSYNC B1 ;  /* 0x0000000000017941 */ /* 0x000fea0003800000 */
.L_x_20:
[----:B------:R-:W-:Y:S04]  /*09a0*/  BSSY B2, `(.L_x_22) ;  /* 0x000001a000027945 */ /* 0x000fe80003800000 */
[----:B------:R-:W-:Y:S04]  /*09b0*/  BSSY B1, `(.L_x_23) ;  /* 0x0000015000017945 */ /* 0x000fe80003800000 */
[----:B------:R-:W-:Y:S05]  /*09c0*/  @P2 BRA `(.L_x_24) ;  /* 0x0000000000202947 */ /* 0x000fea0003800000 */
[----:B-1234-:R-:W1:Y:S02]  /*09d0*/  LDS R4, [UR20+0x34] ;  /* 0x00003414ff047984 */ /* 0x01ee640008000800 */
[----:B-1----:R-:W-:-:S05]  /*09e0*/  LOP3.LUT R4, R4, 0x38, RZ, 0xb8, !PT ;  /* 0x0000003804047812 */ /* 0x002fca00078eb8ff */
[----:B------:R1:W-:Y:S01]  /*09f0*/  STS [UR20+0x34], R4 ;  /* 0x00003404ff007988 */ /* 0x0003e20008000814 */
[----:B------:R-:W-:Y:S05]  /*0a00*/  @P2 BRA `(.L_x_25) ;  /* 0x0000000000202947 */ /* 0x000fea0003800000 */
[----:B-1----:R-:W1:Y:S01]  /*0a10*/  LDS R4, [UR20+0x8] ;  /* 0x00000814ff047984 */ /* 0x002e620008000800 */
[----:B------:R-:W-:-:S05]  /*0a20*/  IMAD.MOV.U32 R5, RZ, RZ, 0x780 ;  /* 0x00000780ff057424 */ /* 0x000fca00078e00ff */
[----:B-1----:R-:W-:-:S05]  /*0a30*/  LOP3.LUT R4, R4, 0x500, R5, 0xd8, !PT ;  /* 0x0000050004047812 */ /* 0x002fca00078ed805 */
[----:B------:R1:W-:Y:S02]  /*0a40*/  STS [UR20+0x8], R4 ;  /* 0x00000804ff007988 */ /* 0x0003e40008000814 */
.L_x_24:
[----:B------:R-:W-:Y:S05]  /*0a50*/  @P2 BRA `(.L_x_26) ;  /* 0x0000000000282947 */ /* 0x000fea0003800000 */
[----:B-1234-:R-:W1:Y:S02]  /*0a60*/  LDS R4, [UR20+0x8] ;  /* 0x00000814ff047984 */ /* 0x01ee640008000800 */
[----:B-1----:R-:W-:-:S05]  /*0a70*/  LOP3.LUT R4, R4, 0x1800, RZ, 0xb8, !PT ;  /* 0x0000180004047812 */ /* 0x002fca00078eb8ff */
[----:B------:R2:W-:Y:S02]  /*0a80*/  STS [UR20+0x8], R4 ;  /* 0x00000804ff007988 */ /* 0x0005e40008000814 */
.L_x_25:
[----:B------:R-:W-:Y:S05]  /*0a90*/  @P2 BREAK B1 ;  /* 0x0000000000012942 */ /* 0x000fea0003800000 */
[----:B------:R-:W-:Y:S05]  /*0aa0*/  @P2 BRA `(.L_x_27) ;  /* 0x0000000000242947 */ /* 0x000fea0003800000 */
[----:B-12---:R-:W1:Y:S01]  /*0ab0*/  LDS R4, [UR20+0x8] ;  /* 0x00000814ff047984 */ /* 0x006e620008000800 */
[----:B------:R-:W-:-:S05]  /*0ac0*/  IMAD.MOV.U32 R5, RZ, RZ, 0x6000 ;  /* 0x00006000ff057424 */ /* 0x000fca00078e00ff */
[----:B-1----:R-:W-:-:S04]  /*0ad0*/  LOP3.LUT R4, R4, 0x6000, R5, 0xd8, !PT ;  /* 0x0000600004047812 */ /* 0x002fc800078ed805 */
[----:B------:R-:W-:-:S05]  /*0ae0*/  LOP3.LUT R4, R4, 0x400000, RZ, 0xb8, !PT ;  /* 0x0040000004047812 */ /* 0x000fca00078eb8ff */
[----:B------:R1:W-:Y:S02]  /*0af0*/  STS [UR20+0x8], R4 ;  /* 0x00000804ff007988 */ /* 0x0003e40008000814 */
.L_x_26:
[----:B------:R-:W-:Y:S05]  /*0b00*/  BSYNC B1 ;  /* 0x0000000000017941 */ /* 0x000fea0003800000 */
.L_x_23:
[----:B-1234-:R-:W1:Y:S02]  /*0b10*/  @!P2 LDS R4, [UR20+0x8] ;  /* 0x00000814ff04a984 */ /* 0x01ee640008000800 */
[----:B-1----:R-:W-:-:S05]  /*0b20*/  @!P2 LOP3.LUT R4, R4, 0x8000, RZ, 0xb8, !PT ;  /* 0x000080000404a812 */ /* 0x002fca00078eb8ff */
[----:B------:R3:W-:Y:S02]  /*0b30*/  @!P2 STS [UR20+0x8], R4 ;  /* 0x00000804ff00a988 */ /* 0x0007e40008000814 */
.L_x_27:
[----:B------:R-:W-:Y:S05]  /*0b40*/  BSYNC B2 ;  /* 0x0000000000027941 */ /* 0x000fea0003800000 */
.L_x_22:
[----:B------:R-:W-:Y:S05]  /*0b50*/  WARPSYNC.ALL ;  /* 0x0000000000007948 */ /* 0x000fea0003800000 */
[----:B------:R-:W-:-:S04]  /*0b60*/  UIADD3 UR31, UR5, 0x80, URZ ;  /* 0x00000080051f7890 */ /* 0x000fc8000fffe03f */
[----:B------:R-:W-:-:S04]  /*0b70*/  UIADD3 UR30, UP0, UR31, UR32, URZ ;  /* 0x000000201f1e7290 */ /* 0x000fc8000ff1e03f */
[----:B------:R-:W-:Y:S01]  /*0b80*/  ULEA.HI.X.SX32 UR31, UR31, UR33, 0x1, UP0 ;  /* 0x000000211f1f7291 */ /* 0x000fe200080f0e3f */
[----:B------:R-:W-:Y:S11]  /*0b90*/  @P0 BRA `(.L_x_28) ;  /* 0x0000000000280947 */ /* 0x000ff60003800000 */
[----:B-123--:R-:W1:Y:S01]  /*0ba0*/  S2R R4, SR_LANEID ;  /* 0x0000000000047919 */ /* 0x00ee620000000000 */
[----:B------:R-:W-:Y:S05]  /*0bb0*/  WARPSYNC.ALL ;  /* 0x0000000000007948 */ /* 0x000fea0003800000 */
[----:B-1----:R-:W-:-:S05]  /*0bc0*/  IMAD.SHL.U32 R8, R4, 0x4, RZ ;  /* 0x0000000404087824 */ /* 0x002fca00078e00ff */
[----:B------:R-:W1:Y:S01]  /*0bd0*/  LDS R7, [R8+UR20] ;  /* 0x0000001408077984 */ /* 0x000e620008000800 */
[----:B------:R-:W-:-:S05]  /*0be0*/  IADD3 R4, P1, R8, UR30, RZ ;  /* 0x0000001e08047c10 */ /* 0x000fca000ff3e0ff */
[----:B------:R-:W-:-:S05]  /*0bf0*/  IMAD.X R5, RZ, RZ, UR31, P1 ;  /* 0x0000001fff057e24 */ /* 0x000fca00088e06ff */
[----:B-1----:R4:W2:Y:S01]  /*0c00*/  ATOMG.E.EXCH.STRONG.GPU PT, RZ, [R4], R7 ;  /* 0x0000000704ff73a8 */ /* 0x0028a200041ee100 */
[----:B------:R-:W-:-:S04]  /*0c10*/  DEPBAR {5,4,3,2,1,0} ;  /* 0x0000003f0000791a */ /* 0x000fc80000000000 */
[----:B------:R4:W-:Y:S01]  /*0c20*/  UTMACCTL.IV [UR30] ;  /* 0x000000001e0079b9 */ /* 0x0009e20008000000 */
[----:B------:R-:W-:Y:S01]  /*0c30*/  NOP ;  /* 0x0000000000007918 */ /* 0x000fe20000000000 */
.L_x_28:
[----:B------:R-:W-:Y:S05]  /*0c40*/  @P0 BRA `(.L_x_29) ;  /* 0x00000000000c0947 */ /* 0x000fea0003800000 */
[----:B------:R0:W-:Y:S01]  /*0c50*/  UTMACMDFLUSH ;  /* 0x00000000000079b7 */ /* 0x0001e20000000000 */
[----:B------:R-:W-:Y:S05]  /*0c60*/  @P0 BRA `(.L_x_29) ;  /* 0x0000000000040947 */ /* 0x000fea0003800000 */
[----:B------:R-:W-:-:S04]  /*0c70*/  DEPBAR.LE SB0, 0x0 ;  /* 0x000080000000791a */ /* 0x000fc80000000000 */
.L_x_29:
[----:B------:R-:W-:Y:S05]  /*0c80*/  WARPSYNC.ALL ;  /* 0x0000000000007948 */ /* 0x000fea0003800000 */
[----:B--2---:R-:W-:Y:S06]  /*0c90*/  BAR.SYNC.DEFER_BLOCKING 0x0 ;  /* 0x0000000000007b1d */ /* 0x004fec0000010000 */
[----:B------:R-:W-:Y:S02]  /*0ca0*/  BSSY B2, `(.L_x_30) ;  /* 0x000000b000027945 */ /* 0x000fe40003800000 */
[----:B------:R-:W-:Y:S06]  /*0cb0*/  BAR.SYNC.DEFER_BLOCKING 0x0 ;  /* 0x0000000000007b1d */ /* 0x000fec0000010000 */
[----:B------:R2:W-:Y:S01]  /*0cc0*/  @!P0 STS [R11], RZ ;  /* 0x000000ff0b008388 */ /* 0x0005e20000000800 */
[----:B------:R-:W-:Y:S01]  /*0cd0*/  NOP ;  /* 0x0000000000007918 */ /* 0x000fe20000000000 */
[----:B------:R-:W-:Y:S05]  /*0ce0*/  @P2 BRA `(.L_x_31) ;  /* 0x0000000000182947 */ /* 0x000fea0003800000 */
[----:B-1-34-:R-:W1:Y:S01]  /*0cf0*/  LDS R4, [UR20+0x8] ;  /* 0x00000814ff047984 */ /* 0x01ae620008000800 */
[----:B------:R-:W3:Y:S01]  /*0d00*/  LDC.64 R8, c[0x0][0x220] ;  /* 0x00008800ff087b82 */ /* 0x000ee20000000a00 */
[----:B------:R-:W-:Y:S02]  /*0d10*/  IMAD.MOV.U32 R5, RZ, RZ, 0x70 ;  /* 0x00000070ff057424 */ /* 0x000fe400078e00ff */
[----:B---3--:R3:W-:Y:S03]  /*0d20*/  STS.64 [UR20], R8 ;  /* 0x00000008ff007988 */ /* 0x0087e60008000a14 */
[----:B-1----:R-:W-:-:S05]  /*0d30*/  LOP3.LUT R4, R4, 0x10, R5, 0xd8, !PT ;  /* 0x0000001004047812 */ /* 0x002fca00078ed805 */
[----:B------:R3:W-:Y:S02]  /*0d40*/  STS [UR20+0x8], R4 ;  /* 0x00000804ff007988 */ /* 0x0007e40008000814 */
.L_x_31:
[----:B----4-:R-:W-:Y:S05]  /*0d50*/  BSYNC B2 ;  /* 0x0000000000027941 */ /* 0x010fea0003800000 */
.L_x_30:
[----:B------:R-:W-:Y:S04]  /*0d60*/  BSSY B3, `(.L_x_32) ;  /* 0x0000011000037945 */ /* 0x000fe80003800000 */
[----:B------:R-:W-:Y:S04]  /*0d70*/  BSSY B2, `(.L_x_33) ;  /* 0x000000e000027945 */ /* 0x000fe80003800000 */
[----:B------:R-:W-:Y:S05]  /*0d80*/  @P2 BRA `(.L_x_34) ;  /* 0x0000000000242947 */ /* 0x000fea0003800000 */
[----:B-1-3--:R-:W1:Y:S01]  /*0d90*/  LDS R4, [UR20+0x34] ;  /* 0x00003414ff047984 */ /* 0x00ae620008000800 */
[----:B------:R-:W-:-:S05]  /*0da0*/  IMAD.MOV.U32 R5, RZ, RZ, 0x3f000000 ;  /* 0x3f000000ff057424 */ /* 0x000fca00078e00ff */
[----:B-1----:R-:W-:-:S05]  /*0db0*/  LOP3.LUT R4, R4, 0xff000000, R5, 0xb8, !PT ;  /* 0xff00000004047812 */ /* 0x002fca00078eb805 */
[----:B------:R1:W-:Y:S01]  /*0dc0*/  STS [UR20+0x34], R4 ;  /* 0x00003404ff007988 */ /* 0x0003e20008000814 */
[----:B------:R-:W-:Y:S05]  /*0dd0*/  @P2 BRA `(.L_x_35) ;  /* 0x00000000001c2947 */ /* 0x000fea0003800000 */
[----:B-1----:R-:W1:Y:S01]  /*0de0*/  LDS R4, [UR20+0x38] ;  /* 0x00003814ff047984 */ /* 0x002e620008000800 */
[----:B------:R-:W-:-:S05]  /*0df0*/  IMAD.MOV.U32 R5, RZ, RZ, 0x7f ;  /* 0x0000007fff057424 */ /* 0x000fca00078e00ff */
[----:B-1----:R-:W-:-:S05]  /*0e00*/  LOP3.LUT R4, R4, 0xff, R5, 0xb8, !PT ;  /* 0x000000ff04047812 */ /* 0x002fca00078eb805 */
[----:B------:R4:W-:Y:S02]  /*0e10*/  STS [UR20+0x38], R4 ;  /* 0x00003804ff007988 */ /* 0x0009e40008000814 */
.L_x_34:
[----:B------:R-:W-:Y:S05]  /*0e20*/  @P2 BREAK B2 ;  /* 0x0000000000022942 */ /* 0x000fea0003800000 */
[----:B------:R-:W-:Y:S05]  /*0e30*/  @P2 BRA `(.L_x_36) ;  /* 0x00000000000c2947 */ /* 0x000fea0003800000 */
[----:B------:R1:W-:Y:S02]  /*0e40*/  STS [UR20+0x20], R6 ;  /* 0x00002006ff007988 */ /* 0x0003e40008000814 */
.L_x_35:
[----:B------:R-:W-:Y:S05]  /*0e50*/  BSYNC B2 ;  /* 0x0000000000027941 */ /* 0x000fea0003800000 */
.L_x_33:
[----:B------:R1:W-:Y:S02]  /*0e60*/  @!P2 STS [UR20+0x24], R3 ;  /* 0x00002403ff00a988 */ /* 0x0003e40008000814 */
.L_x_36:
[----:B------:R-:W-:Y:S05]  /*0e70*/  BSYNC B3 ;  /* 0x0000000000037941 */ /* 0x000fea0003800000 */
.L_x_32:
[----:B------:R-:W-:Y:S05]  /*0e80*/  WARPSYNC.ALL ;  /* 0x0000000000007948 */ /* 0x000fea0003800000 */
[----:B------:R-:W-:Y:S04]  /*0e90*/  BSSY B3, `(.L_x_37) ;  /* 0x000000e000037945 */ /* 0x000fe80003800000 */
[----:B------:R-:W-:Y:S05]  /*0ea0*/  @P2 BRA `(.L_x_38) ;  /* 0x0000000000302947 */ /* 0x000fea0003800000 */
[----:B-1-34-:R-:W1:Y:S01]  /*0eb0*/  LDS R4, [UR20+0x34] ;  /* 0x00003414ff047984 */ /* 0x01ae620008000800 */
[----:B------:R-:W3:Y:S03]  /*0ec0*/  LDC.64 R8, c[0x0][0x248] ;  /* 0x00009200ff087b82 */ /* 0x000ee60000000a00 */
[----:B------:R-:W4:Y:S01]  /*0ed0*/  LDS R3, [UR20+0x1c] ;  /* 0x00001c14ff037984 */ /* 0x000f220008000800 */
[C---:B---3--:R-:W-:Y:S01]  /*0ee0*/  SHF.L.U64.HI R6, R8.reuse, 0x1, R9 ;  /* 0x0000000108067819 */ /* 0x048fe20000010209 */
[----:B------:R-:W-:-:S03]  /*0ef0*/  IMAD.SHL.U32 R5, R8, 0x2, RZ ;  /* 0x0000000208057824 */ /* 0x000fc600078e00ff */
[--C-:B------:R-:W-:Y:S02]  /*0f00*/  SHF.R.U32.HI R8, RZ, 0x4, R6.reuse ;  /* 0x00000004ff087819 */ /* 0x100fe40000011606 */
[----:B------:R-:W-:-:S05]  /*0f10*/  SHF.R.U64 R5, R5, 0x4, R6 ;  /* 0x0000000405057819 */ /* 0x000fca0000001206 */
[----:B------:R3:W-:Y:S01]  /*0f20*/  STS [UR20+0xc], R5 ;  /* 0x00000c05ff007988 */ /* 0x0007e20008000814 */
[----:B-1----:R-:W-:Y:S02]  /*0f30*/  LOP3.LUT R4, R4, 0x7, RZ, 0xb8, !PT ;  /* 0x0000000704047812 */ /* 0x002fe400078eb8ff */
[----:B----4-:R-:W-:-:S03]  /*0f40*/  LOP3.LUT R3, R3, 0xf, R8, 0xb8, !PT ;  /* 0x0000000f03037812 */ /* 0x010fc600078eb808 */
[----:B------:R3:W-:Y:S04]  /*0f50*/  STS [UR20+0x34], R4 ;  /* 0x00003404ff007988 */ /* 0x0007e80008000814 */
[----:B------:R3:W-:Y:S02]  /*0f60*/  STS [UR20+0x1c], R3 ;  /* 0x00001c03ff007988 */ /* 0x0007e40008000814 */
.L_x_38:
[----:B------:R-:W-:Y:S05]  /*0f70*/  BSYNC B3 ;  /* 0x0000000000037941 */ /* 0x000fea0003800000 */
.L_x_37:
[----:B------:R-:W-:Y:S04]  /*0f80*/  BSSY B3, `(.L_x_39) ;  /* 0x000001a000037945 */ /* 0x000fe80003800000 */
[----:B------:R-:W-:Y:S04]  /*0f90*/  BSSY B4, `(.L_x_40) ;  /* 0x0000015000047945 */ /* 0x000fe80003800000 */
[----:B------:R-:W-:Y:S05]  /*0fa0*/  @P2 BRA `(.L_x_41) ;  /* 0x0000000000202947 */ /* 0x000fea0003800000 */
[----:B-1-3--:R-:W1:Y:S02]  /*0fb0*/  LDS R3, [UR20+0x34] ;  /* 0x00003414ff037984 */ /* 0x00ae640008000800 */
[----:B-1----:R-:W-:-:S05]  /*0fc0*/  LOP3.LUT R3, R3, 0x38, RZ, 0xb8, !PT ;  /* 0x0000003803037812 */ /* 0x002fca00078eb8ff */
[----:B------:R1:W-:Y:S01]  /*0fd0*/  STS [UR20+0x34], R3 ;  /* 0x00003403ff007988 */ /* 0x0003e20008000814 */
[----:B------:R-:W-:Y:S05]  /*0fe0*/  @P2 BRA `(.L_x_42) ;  /* 0x0000000000202947 */ /* 0x000fea0003800000 */
[----:B-1----:R-:W1:Y:S01]  /*0ff0*/  LDS R3, [UR20+0x8] ;  /* 0x00000814ff037984 */ /* 0x002e620008000800 */
[----:B----4-:R-:W-:-:S05]  /*1000*/  IMAD.MOV.U32 R4, RZ, RZ, 0x780 ;  /* 0x00000780ff047424 */ /* 0x010fca00078e00ff */
[----:B-1----:R-:W-:-:S05]  /*1010*/  LOP3.LUT R3, R3, 0x500, R4, 0xd8, !PT ;  /* 0x0000050003037812 */ /* 0x002fca00078ed804 */
[----:B------:R1:W-:Y:S02]  /*1020*/  STS [UR20+0x8], R3 ;  /* 0x00000803ff007988 */ /* 0x0003e40008000814 */
.L_x_41:
[----:B------:R-:W-:Y:S05]  /*1030*/  @P2 BRA `(.L_x_43) ;  /* 0x0000000000282947 */ /* 0x000fea0003800000 */
[----:B-1-3--:R-:W1:Y:S02]  /*1040*/  LDS R3, [UR20+0x8] ;  /* 0x00000814ff037984 */ /* 0x00ae640008000800 */
[----:B-1----:R-:W-:-:S05]  /*1050*/  LOP3.LUT R3, R3, 0x1800, RZ, 0xb8, !PT ;  /* 0x0000180003037812 */ /* 0x002fca00078eb8ff */
[----:B------:R3:W-:Y:S02]  /*1060*/  STS [UR20+0x8], R3 ;  /* 0x00000803ff007988 */ /* 0x0007e40008000814 */
.L_x_42:
[----:B------:R-:W-:Y:S05]  /*1070*/  @P2 BREAK B4 ;  /* 0x0000000000042942 */ /* 0x000fea0003800000 */
[----:B------:R-:W-:Y:S05]  /*1080*/  @P2 BRA `(.L_x_44) ;  /* 0x0000000000242947 */ /* 0x000fea0003800000 */
[----:B-1-3--:R-:W1:Y:S01]  /*1090*/  LDS R3, [UR20+0x8] ;  /* 0x00000814ff037984 */ /* 0x00ae620008000800 */
[----:B----4-:R-:W-:-:S05]  /*10a0*/  IMAD.MOV.U32 R4, RZ, RZ, 0x6000 ;  /* 0x00006000ff047424 */ /* 0x010fca00078e00ff */
[----:B-1----:R-:W-:-:S04]  /*10b0*/  LOP3.LUT R3, R3, 0x6000, R4, 0xd8, !PT ;  /* 0x0000600003037812 */ /* 0x002fc800078ed804 */
[----:B------:R-:W-:-:S05]  /*10c0*/  LOP3.LUT R3, R3, 0x400000, RZ, 0xb8, !PT ;  /* 0x0040000003037812 */ /* 0x000fca00078eb8ff */
[----:B------:R1:W-:Y:S02]  /*10d0*/  STS [UR20+0x8], R3 ;  /* 0x00000803ff007988 */ /* 0x0003e40008000814 */
.L_x_43:
[----:B------:R-:W-:Y:S05]  /*10e0*/  BSYNC B4 ;  /* 0x0000000000047941 */ /* 0x000fea0003800000 */
.L_x_40:
[----:B-1-3--:R-:W1:Y:S02]  /*10f0*/  @!P2 LDS R3, [UR20+0x8] ;  /* 0x00000814ff03a984 */ /* 0x00ae640008000800 */
[----:B-1----:R-:W-:-:S05]  /*1100*/  @!P2 LOP3.LUT R3, R3, 0x8000, RZ, 0xb8, !PT ;  /* 0x000080000303a812 */ /* 0x002fca00078eb8ff */
[----:B------:R1:W-:Y:S02]  /*1110*/  @!P2 STS [UR20+0x8], R3 ;  /* 0x00000803ff00a988 */ /* 0x0003e40008000814 */
.L_x_44:
[----:B------:R-:W-:Y:S05]  /*1120*/  BSYNC B3 ;  /* 0x0000000000037941 */ /* 0x000fea0003800000 */
.L_x_39:
[----:B------:R-:W-:Y:S05]  /*1130*/  WARPSYNC.ALL ;  /* 0x0000000000007948 */ /* 0x000fea0003800000 */
[----:B------:R-:W-:Y:S01]  /*1140*/  UIADD3 UR5, UR5, 0x100, URZ ;  /* 0x0000010005057890 */ /* 0x000fe2000fffe03f */
[----:B------:R-:W-:Y:S02]  /*1150*/  ISETP.GE.AND P1, PT, R10, 0x1, PT ;  /* 0x000000010a00780c */ /* 0x000fe40003f26270 */
[----:B------:R-:W-:Y:S02]  /*1160*/  CS2R R56, SRZ ;  /* 0x0000000000387805 */ /* 0x000fe4000001ff00 */
[----:B------:R-:W-:Y:S01]  /*1170*/  CS2R R58, SRZ ;  /* 0x00000000003a7805 */ /* 0x000fe2000001ff00 */
[----:B------:R-:W-:Y:S01]  /*1180*/  UIADD3 UR32, UP0, UR5, UR32, URZ ;  /* 0x0000002005207290 */ /* 0x000fe2000ff1e03f */
[----:B------:R-:W-:-:S02]  /*1190*/  CS2R R60, SRZ ;  /* 0x00000000003c7805 */ /* 0x000fc4000001ff00 */
[----:B------:R-:W-:Y:S02]  /*11a0*/  CS2R R62, SRZ ;  /* 0x00000000003e7805 */ /* 0x000fe4000001ff00 */
[----:B------:R-:W-:Y:S01]  /*11b0*/  CS2R R64, SRZ ;  /* 0x0000000000407805 */ /* 0x000fe2000001ff00 */
[----:B------:R-:W-:Y:S01]  /*11c0*/  ULEA.HI.X.SX32 UR33, UR5, UR33, 0x1, UP0 ;  /* 0x0000002105217291 */ /* 0x000fe200080f0e3f */
[----:B------:R-:W-:Y:S02]  /*11d0*/  CS2R R66, SRZ ;  /* 0x0000000000427805 */ /* 0x000fe4000001ff00 */
[----:B------:R-:W-:Y:S02]  /*11e0*/  CS2R R68, SRZ ;  /* 0x0000000000447805 */ /* 0x000fe4000001ff00 */
[----:B------:R-:W-:Y:S02]  /*11f0*/  CS2R R70, SRZ ;  /* 0x0000000000467805 */ /* 0x000fe4000001ff00 */
[----:B------:R-:W-:-:S02]  /*1200*/  CS2R R72, SRZ ;  /* 0x0000000000487805 */ /* 0x000fc4000001ff00 */
[----:B------:R-:W-:Y:S02]  /*1210*/  CS2R R74, SRZ ;  /* 0x00000000004a7805 */ /* 0x000fe4000001ff00 */
[----:B------:R-:W-:Y:S02]  /*1220*/  CS2R R76, SRZ ;  /* 0x00000000004c7805 */ /* 0x000fe4000001ff00 */
[----:B------:R-:W-:Y:S02]  /*1230*/  CS2R R78, SRZ ;  /* 0x00000000004e7805 */ /* 0x000fe4000001ff00 */
[----:B------:R-:W-:Y:S02]  /*1240*/  CS2R R80, SRZ ;  /* 0x0000000000507805 */ /* 0x000fe4000001ff00 */
[----:B------:R-:W-:Y:S02]  /*1250*/  CS2R R82, SRZ ;  /* 0x0000000000527805 */ /* 0x000fe4000001ff00 */
[----:B------:R-:W-:-:S02]  /*1260*/  CS2R R84, SRZ ;  /* 0x0000000000547805 */ /* 0x000fc4000001ff00 */
[----:B------:R-:W-:Y:S02]  /*1270*/  CS2R R86, SRZ ;  /* 0x0000000000567805 */ /* 0x000fe4000001ff00 */
[----:B------:R-:W-:Y:S02]  /*1280*/  CS2R R24, SRZ ;  /* 0x0000000000187805 */ /* 0x000fe4000001ff00 */
[----:B------:R-:W-:Y:S02]  /*1290*/  CS2R R26, SRZ ;  /* 0x00000000001a7805 */ /* 0x000fe4000001ff00 */
[----:B------:R-:W-:Y:S01]  /*12a0*/  CS2R R28, SRZ ;  /* 0x00000000001c7805 */ /* 0x000fe2000001ff00 */
[----:B------:R-:W-:Y:S01]  /*12b0*/  IMAD.MOV.U32 R30, RZ, RZ, RZ ;  /* 0x000000ffff1e7224 */ /* 0x000fe200078e00ff */
[----:B------:R-:W-:Y:S06]  /*12c0*/  @P0 BRA `(.L_x_45) ;  /* 0x0000000000280947 */ /* 0x000fec0003800000 */
[----:B-1-3--:R-:W1:Y:S01]  /*12d0*/  S2R R3, SR_LANEID ;  /* 0x0000000000037919 */ /* 0x00ae620000000000 */
[----:B------:R-:W-:Y:S05]  /*12e0*/  WARPSYNC.ALL ;  /* 0x0000000000007948 */ /* 0x000fea0003800000 */
[----:B-1----:R-:W-:-:S05]  /*12f0*/  IMAD.SHL.U32 R6, R3, 0x4, RZ ;  /* 0x0000000403067824 */ /* 0x002fca00078e00ff */
[----:B------:R-:W1:Y:S01]  /*1300*/  LDS R3, [R6+UR20] ;  /* 0x0000001406037984 */ /* 0x000e620008000800 */
[----:B----4-:R-:W-:-:S05]  /*1310*/  IADD3 R4, P3, R6, UR32, RZ ;  /* 0x0000002006047c10 */ /* 0x010fca000ff7e0ff */
[----:B------:R-:W-:-:S05]  /*1320*/  IMAD.X R5, RZ, RZ, UR33, P3 ;  /* 0x00000021ff057e24 */ /* 0x000fca00098e06ff */
[----:B-1----:R1:W3:Y:S01]  /*1330*/  ATOMG.E.EXCH.STRONG.GPU PT, RZ, [R4], R3 ;  /* 0x0000000304ff73a8 */ /* 0x0022e200041ee100 */
[----:B------:R-:W-:-:S04]  /*1340*/  DEPBAR {5,4,3,2,1,0} ;  /* 0x0000003f0000791a */ /* 0x000fc80000000000 */
[----:B------:R1:W-:Y:S01]  /*1350*/  UTMACCTL.IV [UR32] ;  /* 0x00000000200079b9 */ /* 0x0003e20008000000 */
[----:B------:R-:W-:Y:S01]  /*1360*/  NOP ;  /* 0x0000000000007918 */ /* 0x000fe20000000000 */
.L_x_45:
[----:B------:R-:W-:Y:S05]  /*1370*/  @P0 BRA `(.L_x_46) ;  /* 0x00000000000c0947 */ /* 0x000fea0003800000 */
[----:B------:R0:W-:Y:S01]  /*1380*/  UTMACMDFLUSH ;  /* 0x00000000000079b7 */ /* 0x0001e20000000000 */
[----:B------:R-:W-:Y:S05]  /*1390*/  @P0 BRA `(.L_x_46) ;  /* 0x0000000000040947 */ /* 0x000fea0003800000 */
[----:B------:R-:W-:-:S04]  /*13a0*/  DEPBAR.LE SB0, 0x0 ;  /* 0x000080000000791a */ /* 0x000fc80000000000 */
.L_x_46:
[----:B------:R-:W-:Y:S05]  /*13b0*/  WARPSYNC.ALL ;  /* 0x0000000000007948 */ /* 0x000fea0003800000 */
[----:B---3--:R-:W-:Y:S01]  /*13c0*/  BAR.SYNC.DEFER_BLOCKING 0x0 ;  /* 0x0000000000007b1d */ /* 0x008fe20000010000 */
[----:B------:R-:W-:Y:S01]  /*13d0*/  USHF.L.U32 UR15, UR34, 0x7, URZ ;  /* 0x00000007220f7899 */ /* 0x000fe2000800063f */
[----:B------:R-:W-:Y:S01]  /*13e0*/  IMAD.MOV.U32 R31, RZ, RZ, RZ ;  /* 0x000000ffff1f7224 */ /* 0x000fe200078e00ff */
[----:B------:R-:W-:Y:S01]  /*13f0*/  USHF.L.U32 UR10, UR23, 0x6, URZ ;  /* 0x00000006170a7899 */ /* 0x000fe2000800063f */
[----:B------:R-:W-:Y:S02]  /*1400*/  CS2R R32, SRZ ;  /* 0x0000000000207805 */ /* 0x000fe4000001ff00 */
[----:B------:R-:W-:Y:S01]  /*1410*/  CS2R R34, SRZ ;  /* 0x0000000000227805 */ /* 0x000fe2000001ff00 */
[----:B------:R-:W-:Y:S01]  /*1420*/  VOTEU.ALL UP0, P2 ;  /* 0x00000000003f7886 */ /* 0x000fe20001000000 */
[----:B------:R-:W-:Y:S01]  /*1430*/  UMOV UR6, 0x1 ;  /* 0x0000000100067882 */ /* 0x000fe20000000000 */
[----:B------:R-:W-:Y:S01]  /*1440*/  VOTEU.ALL UP1, P2 ;  /* 0x00000000003f7886 */ /* 0x000fe20001020000 */
[----:B------:R-:W-:-:S02]  /*1450*/  CS2R R36, SRZ ;  /* 0x0000000000247805 */ /* 0x000fc4000001ff00 */
[----:B------:R-:W-:Y:S01]  /*1460*/  CS2R R38, SRZ ;  /* 0x0000000000267805 */ /* 0x000fe2000001ff00 */
[----:B------:R-:W-:-:S04]  /*1470*/  @!UP0 UIADD3 UR8, -UR6, 0x100000, URZ ;  /* 0x0010000006088890 */ /* 0x000fc8000fffe13f */
[----:B------:R-:W-:Y:S02]  /*1480*/  @!UP0 USHF.L.U32 UR9, UR8, 0xb, URZ ;  /* 0x0000000b08098899 */ /* 0x000fe4000800063f */
[----:B------:R-:W-:Y:S01]  /*1490*/  @!UP0 USHF.L.U32 UR8, UR8, 0x1, URZ ;  /* 0x0000000108088899 */ /* 0x000fe2000800063f */
[----:B------:R-:W-:Y:S01]  /*14a0*/  CS2R R40, SRZ ;  /* 0x0000000000287805 */ /* 0x000fe2000001ff00 */
[----:B------:R-:W-:-:S04]  /*14b0*/  @!UP0 UIADD3 UR6, -UR6, 0x100000, URZ ;  /* 0x0010000006068890 */ /* 0x000fc8000fffe13f */
[----:B------:R-:W-:Y:S02]  /*14c0*/  @!UP0 USHF.L.U32 UR7, UR6, 0xb, URZ ;  /* 0x0000000b06078899 */ /* 0x000fe4000800063f */
[----:B------:R-:W-:Y:S01]  /*14d0*/  @!UP0 USHF.L.U32 UR6, UR6, 0x1, URZ ;  /* 0x0000000106068899 */ /* 0x000fe2000800063f */
[----:B------:R-:W-:Y:S01]  /*14e0*/  CS2R R42, SRZ ;  /* 0x00000000002a7805 */ /* 0x000fe2000001ff00 */
[----:B------:R-:W-:Y:S01]  /*14f0*/  VOTEU.ALL UP0, P2 ;  /* 0x00000000003f7886 */ /* 0x000fe20001000000 */
[----:B------:R-:W-:Y:S02]  /*1500*/  CS2R R44, SRZ ;  /* 0x00000000002c7805 */ /* 0x000fe4000001ff00 */
[----:B------:R-:W-:Y:S02]  /*1510*/  CS2R R46, SRZ ;  /* 0x00000000002e7805 */ /* 0x000fe4000001ff00 */
[----:B------:R-:W-:Y:S02]  /*1520*/  CS2R R48, SRZ ;  /* 0x0000000000307805 */ /* 0x000fe4000001ff00 */
[----:B------:R-:W-:-:S02]  /*1530*/  CS2R R50, SRZ ;  /* 0x0000000000327805 */ /* 0x000fc4000001ff00 */
[----:B------:R-:W-:Y:S02]  /*1540*/  CS2R R52, SRZ ;  /* 0x0000000000347805 */ /* 0x000fe4000001ff00 */
[----:B------:R-:W-:Y:S01]  /*1550*/  CS2R R54, SRZ ;  /* 0x0000000000367805 */ /* 0x000fe2000001ff00 */
[----:B------:R-:W3:Y:S02]  /*1560*/  FENCE.VIEW.ASYNC.S ;  /* 0x00000000000073c6 */ /* 0x000ee40000000000 */
[----:B---3--:R3:W4:Y:S02]  /*1570*/  @!UP0 SYNCS.EXCH.64 URZ, [UR20+0xc000], UR8 ;  /* 0x00c00008143f85b2 */ /* 0x0087240008000100 */
[----:B----4-:R-:W-:Y:S06]  /*1580*/  BAR.SYNC.DEFER_BLOCKING 0x0 ;  /* 0x0000000000007b1d */ /* 0x010fec0000010000 */
[----:B------:R3:W4:Y:S01]  /*1590*/  @!UP1 SYNCS.EXCH.64 URZ, [UR20+0xc008], UR6 ;  /* 0x00c00806143f95b2 */ /* 0x0007220008000100 */
[----:B------:R-:W-:Y:S05]  /*15a0*/  @!P1 BRA `(.L_x_47) ;  /* 0x0000000400b09947 */ /* 0x000fea0003800000 */
        /* <DEDUP_REMOVED lines=31> */
[----:B------:R-:W-:Y:S01]  /*17a0*/  CS2R R54, SRZ ;  /* 0x0000000000367805 */ /* 0x000fe2000001ff00 */
[----:B------:R-:W-:Y:S01]  /*17b0*/  UMOV UR5, URZ ;  /* 0x0000003f00057c82 */ /* 0x000fe20008000000 */
[----:B------:R-:W-:-:S05]  /*17c0*/  UMOV UR14, URZ ;  /* 0x0000003f000e7c82 */ /* 0x000fca0008000000 */
.L_x_49:
[----:B----4-:R-:W-:Y:S01]  /*17d0*/  BAR.SYNC.DEFER_BLOCKING 0x0 ;  /* 0x0000000000007b1d */ /* 0x010fe20000010000 */
[----:B------:R-:W-:Y:S01]  /*17e0*/  ULEA UR18, UR5, UR20, 0x3 ;  /* 0x0000001405127291 */ /* 0x000fe2000f8e183f */
[----:B-1----:R-:W-:Y:S01]  /*17f0*/  @!P2 IMAD.MOV.U32 R3, RZ, RZ, 0x6000 ;  /* 0x00006000ff03a424 */ /* 0x002fe200078e00ff */
[----:B------:R-:W-:Y:S01]  /*1800*/  ELECT P0, URZ, PT ;  /* 0x00000000003f782f */ /* 0x000fe20003800000 */
[----:B------:R-:W-:-:S03]  /*1810*/  ULEA UR12, UR5, UR20, 0xe ;  /* 0x00000014050c7291 */ /* 0x000fc6000f8e703f */
[----:B------:R-:W-:Y:S02]  /*1820*/  ISETP.LT.U32.AND P0, PT, R2, 0x20, P0 ;  /* 0x000000200200780c */ /* 0x000fe40000701070 */
[----:B------:R-:W-:Y:S01]  /*1830*/  ELECT P1, URZ, PT ;  /* 0x00000000003f782f */ /* 0x000fe20003820000 */
[----:B---3--:R-:W-:-:S03]  /*1840*/  ULEA UR8, UR5, UR20, 0xd ;  /* 0x0000001405087291 */ /* 0x008fc6000f8e683f */
[----:B------:R-:W-:Y:S01]  /*1850*/  ISETP.LT.U32.AND P1, PT, R2, 0x20, P1 ;  /* 0x000000200200780c */ /* 0x000fe20000f21070 */
[----:B------:R-:W-:Y:S01]  /*1860*/  UMOV UR11, UR14 ;  /* 0x0000000e000b7c82 */ /* 0x000fe20008000000 */
[----:B------:R-:W-:-:S05]  /*1870*/  UIADD3 UR8, UR8, 0x8000, URZ ;  /* 0x0000800008087890 */ /* 0x000fca000fffe03f */
[----:B------:R-:W-:Y:S01]  /*1880*/  VOTEU.ANY UP0, P0 ;  /* 0x00000000003f7886 */ /* 0x000fe20000000100 */
[----:B------:R-:W-:Y:S01]  /*1890*/  VOTEU.ANY UP2, P0 ;  /* 0x00000000003f7886 */ /* 0x000fe20000040100 */
[----:B------:R1:W-:Y:S01]  /*18a0*/  @!P2 SYNCS.ARRIVE.TRANS64 RZ, [UR18+0xc000], R3 ;  /* 0x00c00003ffffa9a7 */ /* 0x0003e20008000012 */
[----:B------:R3:W-:Y:S06]  /*18b0*/  MEMBAR.ALL.CTA ;  /* 0x0000000000007992 */ /* 0x0007ec0000008000 */
[----:B---3--:R-:W3:Y:S01]  /*18c0*/  FENCE.VIEW.ASYNC.S ;  /* 0x00000000000073c6 */ /* 0x008ee20000000000 */
[----:B------:R-:W-:Y:S01]  /*18d0*/  @UP0 UIADD3 UR13, UR18, 0xc000, URZ ;  /* 0x0000c000120d0890 */ /* 0x000fe2000fffe03f */
[----:B------:R-:W-:Y:S01]  /*18e0*/  @UP0 UMOV UR6, UR28 ;  /* 0x0000001c00060c82 */ /* 0x000fe20008000000 */
[----:B------:R-:W-:Y:S01]  /*18f0*/  @UP0 UMOV UR7, UR29 ;  /* 0x0000001d00070c82 */ /* 0x000fe20008000000 */
[----:B---3--:R-:W-:Y:S01]  /*1900*/  VOTEU.ANY UP1, P1 ;  /* 0x00000000003f7886 */ /* 0x008fe20000820100 */
[----:B------:R-:W-:Y:S01]  /*1910*/  VOTEU.ANY UP3, P1 ;  /* 0x00000000003f7886 */ /* 0x000fe20000860100 */
[----:B-1----:R-:W-:-:S03]  /*1920*/  IMAD.U32 R3, RZ, RZ, UR4 ;  /* 0x00000004ff037e24 */ /* 0x002fc6000f8e00ff */
[----:B------:R-:W-:Y:S01]  /*1930*/  @UP1 UIADD3 UR9, UR18, 0xc000, URZ ;  /* 0x0000c00012091890 */ /* 0x000fe2000fffe03f */
[----:B------:R-:W-:Y:S01]  /*1940*/  @UP1 UMOV UR16, UR30 ;  /* 0x0000001e00101c82 */ /* 0x000fe20008000000 */
[----:B------:R-:W-:Y:S01]  /*1950*/  @UP1 UMOV UR17, UR31 ;  /* 0x0000001f00111c82 */ /* 0x000fe20008000000 */
[----:B------:R-:W-:Y:S01]  /*1960*/  SHF.L.U32 R3, R3, 0x1f, RZ ;  /* 0x0000001f03037819 */ /* 0x000fe200000006ff */
[----:B------:R-:W-:Y:S06]  /*1970*/  BAR.SYNC.DEFER_BLOCKING 0x0 ;  /* 0x0000000000007b1d */ /* 0x000fec0000010000 */
[----:B------:R1:W-:Y:S02]  /*1980*/  @UP2 UTMALDG.2D [UR12], [UR6] ;  /* 0x0000000c060025b4 */ /* 0x0003e40008008000 */
[----:B------:R-:W-:Y:S06]  /*1990*/  BAR.SYNC.DEFER_BLOCKING 0x0 ;  /* 0x0000000000007b1d */ /* 0x000fec0000010000 */
[----:B------:R1:W-:Y:S02]  /*19a0*/  @UP3 UTMALDG.2D [UR8], [UR16] ;  /* 0x00000008100035b4 */ /* 0x0003e40008008000 */
[----:B------:R-:W-:Y:S06]  /*19b0*/  BAR.SYNC.DEFER_BLOCKING 0x0 ;  /* 0x0000000000007b1d */ /* 0x000fec0000010000 */
[----:B------:R-:W3:Y:S02]  /*19c0*/  SYNCS.PHASECHK.TRANS64.TRYWAIT P0, [UR18+0xc000], R3 ;  /* 0x00c00003ff0075a7 */ /* 0x000ee40008000152 */
[----:B-1-3--:R-:W-:Y:S05]  /*19d0*/  @!P0 BRA `(.L_x_48) ;  /* 0x0000000400d08947 */ /* 0x00afea0003800000 */
.L_x_50:
[----:B------:R-:W-:Y:S01]  /*19e0*/  USHF.R.U32.HI UR16, URZ, 0x4, UR12 ;  /* 0x000000043f107899 */ /* 0x000fe2000801160c */
[----:B------:R-:W-:Y:S02]  /*19f0*/  WARPGROUP.DEPBAR.LE gsb0, 0x0 ;  /* 0x00008000000079c5 */ /* 0x000fe40000010000 */
[----:B------:R-:W-:Y:S01]  /*1a00*/  USHF.R.U32.HI UR18, URZ, 0x4, UR8 ;  /* 0x000000043f127899 */ /* 0x000fe20008011608 */
[----:B------:R-:W-:Y:S01]  /*1a10*/  WARPGROUP.ARRIVE ;  /* 0x00000000000079c5 */ /* 0x000fe20000000000 */
[----:B------:R-:W-:Y:S01]  /*1a20*/  USGXT.U32 UR16, UR16, 0xe ;  /* 0x0000000e1010789a */ /* 0x000fe20008000000 */
[----:B------:R-:W1:Y:S01]  /*1a30*/  LDC R3, c[0x0][0x230] ;  /* 0x00008c00ff037b82 */ /* 0x000e620000000800 */
[----:B------:R-:W-:Y:S01]  /*1a40*/  USGXT.U32 UR18, UR18, 0xe ;  /* 0x0000000e1212789a */ /* 0x000fe20008000000 */
[----:B------:R-:W-:Y:S01]  /*1a50*/  UMOV UR17, 0x40000040 ;  /* 0x4000004000117882 */ /* 0x000fe20000000000 */
[----:B------:R-:W-:Y:S01]  /*1a60*/  UMOV UR19, 0x40000040 ;  /* 0x4000004000137882 */ /* 0x000fe20000000000 */
[----:B------:R-:W-:-:S02]  /*1a70*/  UIADD3 UR24, UP0, UR16, 0x2, URZ ;  /* 0x0000000210187890 */ /* 0x000fc4000ff1e03f */
[----:B------:R-:W-:Y:S01]  /*1a80*/  UIADD3 UR26, UP1, UR18, 0x80, URZ ;  /* 0x00000080121a7890 */ /* 0x000fe2000ff3e03f */
[----:B------:R-:W-:-:S03]  /*1a90*/  UMOV UR6, URZ ;  /* 0x0000003f00067c82 */ /* 0x000fc60008000000 */
[----:B------:R-:W-:Y:S01]  /*1aa0*/  HGMMA.64x64x16.F32.BF16 R56, gdesc[UR16].tnspB, R56 ;  /* 0x40e00000103879f0 */ /* 0x000fe20008701838 */
[----:B------:R-:W-:Y:S01]  /*1ab0*/  UMOV UR7, URZ ;  /* 0x0000003f00077c82 */ /* 0x000fe20008000000 */
[----:B------:R-:W-:Y:S02]  /*1ac0*/  UIADD3.X UR25, UR6, 0x40000040, URZ, UP0, !UPT ;  /* 0x4000004006197890 */ /* 0x000fe400087fe43f */
[----:B------:R-:W-:Y:S02]  /*1ad0*/  UIADD3.X UR27, UR7, 0x40000040, URZ, UP1, !UPT ;  /* 0x40000040071b7890 */ /* 0x000fe40008ffe43f */
[----:B------:R-:W-:Y:S02]  /*1ae0*/  UIADD3.64 UR36, UR24, 0x2, URZ ;  /* 0x0000000218247897 */ /* 0x000fe4000fffe03f */
[----:B------:R-:W-:Y:S02]  /*1af0*/  UIADD3.64 UR38, UR26, 0x80, URZ ;  /* 0x000000801a267897 */ /* 0x000fe4000fffe03f */
[----:B------:R-:W-:-:S02]  /*1b00*/  UIADD3.64 UR40, UR24, 0x4, URZ ;  /* 0x0000000418287897 */ /* 0x000fc4000fffe03f */
[----:B------:R-:W-:Y:S02]  /*1b10*/  UIADD3.64 UR42, UR26, 0x100, URZ ;  /* 0x000001001a2a7897 */ /* 0x000fe4000fffe03f */
[----:B------:R-:W-:Y:S02]  /*1b20*/  UIADD3.64 UR16, UR24, 0x1fe, URZ ;  /* 0x000001fe18107897 */ /* 0x000fe4000fffe03f */
[----:B------:R-:W-:Y:S02]  /*1b30*/  UIADD3 UR14, UR14, 0x40, URZ ;  /* 0x000000400e0e7890 */ /* 0x000fe4000fffe03f */
[----:B------:R-:W-:-:S04]  /*1b40*/  UIADD3 UR5, UR5, 0x1, URZ ;  /* 0x0000000105057890 */ /* 0x000fc8000fffe03f */
[----:B-1----:R-:W-:Y:S01]  /*1b50*/  ISETP.LE.AND P0, PT, R3, UR14, PT ;  /* 0x0000000e03007c0c */ /* 0x002fe2000bf03270 */
[----:B------:R-:W-:-:S04]  /*1b60*/  UISETP.NE.U32.AND UP0, UPT, UR5, 0x2, UPT ;  /* 0x000000020500788c */ /* 0x000fc8000bf05070 */
[----:B------:R-:W-:Y:S02]  /*1b70*/  USEL UR6, URZ, 0x1, UP0 ;  /* 0x000000013f067887 */ /* 0x000fe40008000000 */
[----:B------:R-:W-:Y:S02]  /*1b80*/  USEL UR5, UR5, URZ, UP0 ;  /* 0x0000003f05057287 */ /* 0x000fe40008000000 */
[----:B------:R-:W-:Y:S01]  /*1b90*/  ULOP3.LUT UR4, UR4, UR6, URZ, 0x3c, !UPT ;  /* 0x0000000604047292 */ /* 0x000fe2000f8e3c3f */
[----:B------:R-:W-:Y:S04]  /*1ba0*/  HGMMA.64x64x16.F32.BF16 R56, gdesc[UR24].tnspB, R56 ;  /* 0x40e00000183879f0 */ /* 0x000fe80008701838 */
[----:B------:R-:W-:Y:S01]  /*1bb0*/  HGMMA.64x64x16.F32.BF16 R56, gdesc[UR36].tnspB, R56 ;  /* 0x40e00000243879f0 */ /* 0x000fe20008701838 */
[----:B------:R-:W-:-:S03]  /*1bc0*/  UIADD3.64 UR36, UR24, 0x202, URZ ;  /* 0x0000020218247897 */ /* 0x000fc6000fffe03f */
[----:B------:R-:W-:Y:S01]  /*1bd0*/  HGMMA.64x64x16.F32.BF16 R56, gdesc[UR40].tnspB, R56 ;  /* 0x40e00000283879f0 */ /* 0x000fe20008701838 */
[----:B------:R-:W-:-:S03]  /*1be0*/  UIADD3.64 UR40, UR24, 0x204, URZ ;  /* 0x0000020418287897 */ /* 0x000fc6000fffe03f */
[----:B------:R-:W-:Y:S01]  /*1bf0*/  HGMMA.64x64x16.F32.BF16 R24, gdesc[UR16].tnspB, R24 ;  /* 0x40e00000101879f0 */ /* 0x000fe20008701818 */
[----:B------:R-:W-:Y:S01]  /*1c00*/  UIADD3.64 UR16, UR24, 0x200, URZ ;  /* 0x0000020018107897 */ /* 0x000fe2000fffe03f */
[----:B------:R-:W-:Y:S01]  /*1c10*/  UMOV UR18, UR26 ;  /* 0x0000001a00127c82 */ /* 0x000fe20008000000 */
[----:B------:R-:W-:-:S07]  /*1c20*/  UMOV UR19, UR27 ;  /* 0x0000001b00137c82 */ /* 0x000fce0008000000 */
[----:B------:R-:W-:Y:S04]  /*1c30*/  HGMMA.64x64x16.F32.BF16 R24, gdesc[UR16].tnspB, R24 ;  /* 0x40e00000101879f0 */ /* 0x000fe80008701818 */
[----:B------:R-:W-:Y:S04]  /*1c40*/  HGMMA.64x64x16.F32.BF16 R24, gdesc[UR36].tnspB, R24 ;  /* 0x40e00000241879f0 */ /* 0x000fe80008701818 */
[----:B------:R-:W-:Y:S01]  /*1c50*/  HGMMA.64x64x16.F32.BF16 R24, gdesc[UR40].tnspB, R24, gsb0 ;  /* 0x40e00000281879f0 */ /* 0x000fe20008001818 */
[----:B------:R-:W-:Y:S05]  /*1c60*/  @!P0 BRA `(.L_x_49) ;  /* 0xfffffff800d88947 */ /* 0x000fea000383ffff */
.L_x_47:
[----:B------:R-:W-:Y:S02]  /*1c70*/  WARPGROUP.DEPBAR.LE gsb0, 0x0 ;  /* 0x00008000000079c5 */ /* 0x000fe40000010000 */
[----:B----4-:R-:W-:Y:S01]  /*1c80*/  BAR.SYNC.DEFER_BLOCKING 0x0 ;  /* 0x0000000000007b1d */ /* 0x010fe20000010000 */
[C---:B-1----:R-:W-:Y:S01]  /*1c90*/  IMAD.SHL.U32 R3, R0.reuse, 0x80, RZ ;  /* 0x0000008000037824 */ /* 0x042fe200078e00ff */
[----:B------:R-:W-:Y:S01]  /*1ca0*/  ELECT P0, URZ, PT ;  /* 0x00000000003f782f */ /* 0x000fe20003800000 */
[----:B------:R-:W-:Y:S01]  /*1cb0*/  IMAD.SHL.U32 R4, R0, 0x10, RZ ;  /* 0x0000001000047824 */ /* 0x000fe200078e00ff */
[----:B------:R-:W-:Y:S02]  /*1cc0*/  F2FP.BF16.F32.PACK_AB R56, R57, R56 ;  /* 0x000000383938723e */ /* 0x000fe400000010ff */
[----:B------:R-:W-:Y:S01]  /*1cd0*/  LOP3.LUT R3, R3, 0x780, RZ, 0xc0, !PT ;  /* 0x0000078003037812 */ /* 0x000fe200078ec0ff */
[----:B------:R-:W-:Y:S01]  /*1ce0*/  UMOV UR21, UR10 ;  /* 0x0000000a00157c82 */ /* 0x000fe20008000000 */
[----:B------:R-:W-:Y:S01]  /*1cf0*/  F2FP.BF16.F32.PACK_AB R57, R59, R58 ;  /* 0x0000003a3b39723e */ /* 0x000fe200000010ff */
[----:B------:R-:W-:Y:S01]  /*1d00*/  UMOV UR22, UR15 ;  /* 0x0000000f00167c82 */ /* 0x000fe20008000000 */
[----:B------:R-:W-:-:S02]  /*1d10*/  LOP3.LUT R3, R3, 0x70, R4, 0xf8, !PT ;  /* 0x0000007003037812 */ /* 0x000fc400078ef804 */
[----:B------:R-:W-:Y:S02]  /*1d20*/  F2FP.BF16.F32.PACK_AB R24, R25, R24 ;  /* 0x000000181918723e */ /* 0x000fe400000010ff */
[----:B------:R-:W-:Y:S01]  /*1d30*/  LOP3.LUT R3, R3, 0x10, R0, 0x78, !PT ;  /* 0x0000001003037812 */ /* 0x000fe200078e7800 */
[----:B------:R-:W-:Y:S01]  /*1d40*/  IMAD.SHL.U32 R0, R0, 0x40, RZ ;  /* 0x0000004000007824 */ /* 0x000fe200078e00ff */
[----:B------:R-:W-:Y:S02]  /*1d50*/  ISETP.LT.U32.AND P0, PT, R2, 0x20, P0 ;  /* 0x000000200200780c */ /* 0x000fe40000701070 */
[----:B------:R-:W-:Y:S02]  /*1d60*/  F2FP.BF16.F32.PACK_AB R58, R61, R60 ;  /* 0x0000003c3d3a723e */ /* 0x000fe400000010ff */
[----:B------:R-:W-:Y:S02]  /*1d70*/  LOP3.LUT R0, R3, 0x1800, R0, 0xf8, !PT ;  /* 0x0000180003007812 */ /* 0x000fe400078ef800 */
[----:B------:R-:W-:Y:S01]  /*1d80*/  F2FP.BF16.F32.PACK_AB R59, R63, R62 ;  /* 0x0000003e3f3b723e */ /* 0x000fe200000010ff */
[----:B------:R-:W1:Y:S02]  /*1d90*/  @!P2 SYNCS.CCTL.IV [UR20+0xc000] ;  /* 0x00c00000ff00a9b1 */ /* 0x000e640008000014 */
[----:B-1----:R-:W-:Y:S01]  /*1da0*/  BAR.SYNC.DEFER_BLOCKING 0x0 ;  /* 0x0000000000007b1d */ /* 0x002fe20000010000 */
[C---:B------:R-:W-:Y:S01]  /*1db0*/  LOP3.LUT R3, R0.reuse, 0x20, RZ, 0x3c, !PT ;  /* 0x0000002000037812 */ /* 0x040fe200078e3cff */
[C---:B------:R-:W-:Y:S01]  /*1dc0*/  VIADD R2, R0.reuse, UR20 ;  /* 0x0000001400027c36 */ /* 0x040fe20008000000 */
[----:B------:R-:W-:-:S02]  /*1dd0*/  LOP3.LUT R4, R0, 0x40, RZ, 0x3c, !PT ;  /* 0x0000004000047812 */ /* 0x000fc400078e3cff */
[----:B------:R-:W-:Y:S01]  /*1de0*/  F2FP.BF16.F32.PACK_AB R64, R65, R64 ;  /* 0x000000404140723e */ /* 0x000fe200000010ff */
[----:B------:R-:W-:Y:S01]  /*1df0*/  VIADD R3, R3, UR20 ;  /* 0x0000001403037c36 */ /* 0x000fe20008000000 */
[----:B------:R-:W-:Y:S01]  /*1e00*/  F2FP.BF16.F32.PACK_AB R25, R27, R26 ;  /* 0x0000001a1b19723e */ /* 0x000fe200000010ff */
[----:B------:R-:W-:Y:S01]  /*1e10*/  VIADD R4, R4, UR20 ;  /* 0x0000001404047c36 */ /* 0x000fe20008000000 */
[----:B------:R-:W-:Y:S01]  /*1e20*/  F2FP.BF16.F32.PACK_AB R65, R67, R66 ;  /* 0x000000424341723e */ /* 0x000fe200000010ff */
[----:B------:R-:W-:Y:S01]  /*1e30*/  VOTEU.ANY UP0, P0 ;  /* 0x00000000003f7886 */ /* 0x000fe20000000100 */
[----:B------:R-:W-:Y:S01]  /*1e40*/  F2FP.BF16.F32.PACK_AB R26, R29, R28 ;  /* 0x0000001c1d1a723e */ /* 0x000fe200000010ff */
[----:B------:R-:W-:Y:S01]  /*1e50*/  VOTEU.ANY UP1, P0 ;  /* 0x00000000003f7886 */ /* 0x000fe20000020100 */
[----:B------:R-:W-:Y:S02]  /*1e60*/  F2FP.BF16.F32.PACK_AB R27, R31, R30 ;  /* 0x0000001e1f1b723e */ /* 0x000fe400000010ff */
[----:B------:R-:W-:Y:S01]  /*1e70*/  F2FP.BF16.F32.PACK_AB R32, R33, R32 ;  /* 0x000000202120723e */ /* 0x000fe200000010ff */
[----:B---3--:R-:W-:Y:S01]  /*1e80*/  @UP0 UMOV UR6, UR32 ;  /* 0x0000002000060c82 */ /* 0x008fe20008000000 */
[----:B------:R-:W-:Y:S01]  /*1e90*/  LOP3.LUT R0, R0, 0x60, RZ, 0x3c, !PT ;  /* 0x0000006000007812 */ /* 0x000fe200078e3cff */
[----:B------:R-:W-:Y:S01]  /*1ea0*/  @UP0 UMOV UR7, UR33 ;  /* 0x0000002100070c82 */ /* 0x000fe20008000000 */
[----:B------:R-:W-:-:S02]  /*1eb0*/  F2FP.BF16.F32.PACK_AB R66, R69, R68 ;  /* 0x000000444542723e */ /* 0x000fc400000010ff */
[----:B------:R-:W-:Y:S01]  /*1ec0*/  F2FP.BF16.F32.PACK_AB R67, R71, R70 ;  /* 0x000000464743723e */ /* 0x000fe200000010ff */
[----:B------:R-:W-:Y:S01]  /*1ed0*/  VIADD R0, R0, UR20 ;  /* 0x0000001400007c36 */ /* 0x000fe20008000000 */
[----:B------:R-:W-:Y:S01]  /*1ee0*/  F2FP.BF16.F32.PACK_AB R72, R73, R72 ;  /* 0x000000484948723e */ /* 0x000fe200000010ff */
[----:B------:R-:W1:Y:S01]  /*1ef0*/  @!P2 SYNCS.CCTL.IV [UR20+0xc008] ;  /* 0x00c00800ff00a9b1 */ /* 0x000e620008000014 */
[----:B------:R-:W-:Y:S01]  /*1f00*/  F2FP.BF16.F32.PACK_AB R33, R35, R34 ;  /* 0x000000222321723e */ /* 0x000fe200000010ff */
[----:B-1----:R-:W-:Y:S01]  /*1f10*/  STSM.16.M88.4 [R2], R56 ;  /* 0x0000003802007844 */ /* 0x002fe20000000200 */
[----:B------:R-:W-:Y:S02]  /*1f20*/  F2FP.BF16.F32.PACK_AB R73, R75, R74 ;  /* 0x0000004a4b49723e */ /* 0x000fe400000010ff */
[----:B------:R-:W-:Y:S01]  /*1f30*/  F2FP.BF16.F32.PACK_AB R34, R37, R36 ;  /* 0x000000242522723e */ /* 0x000fe200000010ff */
[----:B------:R-:W-:Y:S01]  /*1f40*/  STSM.16.M88.4 [R2+0x2000], R24 ;  /* 0x0020001802007844 */ /* 0x000fe20000000200 */
[----:B------:R-:W-:-:S02]  /*1f50*/  F2FP.BF16.F32.PACK_AB R35, R39, R38 ;  /* 0x000000262723723e */ /* 0x000fc400000010ff */
[----:B------:R-:W-:Y:S01]  /*1f60*/  F2FP.BF16.F32.PACK_AB R40, R41, R40 ;  /* 0x000000282928723e */ /* 0x000fe200000010ff */
[----:B------:R-:W-:Y:S01]  /*1f70*/  STSM.16.M88.4 [R3], R64 ;  /* 0x0000004003007844 */ /* 0x000fe20000000200 */
[----:B------:R-:W-:Y:S02]  /*1f80*/  F2FP.BF16.F32.PACK_AB R74, R77, R76 ;  /* 0x0000004c4d4a723e */ /* 0x000fe400000010ff */
[----:B------:R-:W-:Y:S01]  /*1f90*/  F2FP.BF16.F32.PACK_AB R75, R79, R78 ;  /* 0x0000004e4f4b723e */ /* 0x000fe200000010ff */
[----:B------:R-:W-:Y:S01]  /*1fa0*/  STSM.16.M88.4 [R3+0x2000], R32 ;  /* 0x0020002003007844 */ /* 0x000fe20000000200 */
[----:B------:R-:W-:Y:S02]  /*1fb0*/  F2FP.BF16.F32.PACK_AB R80, R81, R80 ;  /* 0x000000505150723e */ /* 0x000fe400000010ff */
[----:B------:R-:W-:Y:S01]  /*1fc0*/  F2FP.BF16.F32.PACK_AB R41, R43, R42 ;  /* 0x0000002a2b29723e */ /* 0x000fe200000010ff */
[----:B------:R-:W-:Y:S01]  /*1fd0*/  STSM.16.M88.4 [R4], R72 ;  /* 0x0000004804007844 */ /* 0x000fe20000000200 */
[----:B------:R-:W-:-:S02]  /*1fe0*/  F2FP.BF16.F32.PACK_AB R81, R83, R82 ;  /* 0x000000525351723e */ /* 0x000fc400000010ff */
[----:B------:R-:W-:Y:S02]  /*1ff0*/  F2FP.BF16.F32.PACK_AB R42, R45, R44 ;  /* 0x0000002c2d2a723e */ /* 0x000fe400000010ff */
[----:B------:R-:W-:Y:S02]  /*2000*/  F2FP.BF16.F32.PACK_AB R43, R47, R46 ;  /* 0x0000002e2f2b723e */ /* 0x000fe400000010ff */
[----:B------:R-:W-:Y:S02]  /*2010*/  F2FP.BF16.F32.PACK_AB R48, R49, R48 ;  /* 0x000000303130723e */ /* 0x000fe400000010ff */
[----:B------:R-:W-:Y:S01]  /*2020*/  F2FP.BF16.F32.PACK_AB R82, R85, R84 ;  /* 0x000000545552723e */ /* 0x000fe200000010ff */
[----:B------:R-:W-:Y:S01]  /*2030*/  STSM.16.M88.4 [R4+0x2000], R40 ;  /* 0x0020002804007844 */ /* 0x000fe20000000200 */
[----:B------:R-:W-:Y:S02]  /*2040*/  F2FP.BF16.F32.PACK_AB R83, R87, R86 ;  /* 0x000000565753723e */ /* 0x000fe400000010ff */
[----:B------:R-:W-:-:S02]  /*2050*/  F2FP.BF16.F32.PACK_AB R49, R51, R50 ;  /* 0x000000323331723e */ /* 0x000fc400000010ff */
[----:B------:R-:W-:Y:S01]  /*2060*/  F2FP.BF16.F32.PACK_AB R50, R53, R52 ;  /* 0x000000343532723e */ /* 0x000fe200000010ff */
[----:B------:R-:W-:Y:S01]  /*2070*/  STSM.16.M88.4 [R0], R80 ;  /* 0x0000005000007844 */ /* 0x000fe20000000200 */
[----:B------:R-:W-:-:S05]  /*2080*/  F2FP.BF16.F32.PACK_AB R51, R55, R54 ;  /* 0x000000363733723e */ /* 0x000fca00000010ff */
[----:B------:R-:W-:Y:S01]  /*2090*/  STSM.16.M88.4 [R0+0x2000], R48 ;  /* 0x0020003000007844 */ /* 0x000fe20000000200 */
[----:B------:R1:W-:Y:S06]  /*20a0*/  MEMBAR.ALL.CTA ;  /* 0x0000000000007992 */ /* 0x0003ec0000008000 */
[----:B-1----:R-:W1:Y:S02]  /*20b0*/  FENCE.VIEW.ASYNC.S ;  /* 0x00000000000073c6 */ /* 0x002e640000000000 */
[----:B-1----:R-:W-:Y:S06]  /*20c0*/  BAR.SYNC.DEFER_BLOCKING 0x0 ;  /* 0x0000000000007b1d */ /* 0x002fec0000010000 */
[----:B------:R1:W-:Y:S01]  /*20d0*/  @UP1 UTMASTG.2D [UR20], [UR6] ;  /* 0x00000014060013b5 */ /* 0x0003e20008008000 */
[----:B------:R0:W-:Y:S01]  /*20e0*/  UTMACMDFLUSH ;  /* 0x00000000000079b7 */ /* 0x0001e20000000000 */
[----:B------:R-:W-:-:S04]  /*20f0*/  DEPBAR.LE SB0, 0x0 ;  /* 0x000080000000791a */ /* 0x000fc80000000000 */
[----:B------:R-:W-:Y:S06]  /*2100*/  BAR.SYNC.DEFER_BLOCKING 0x0 ;  /* 0x0000000000007b1d */ /* 0x000fec0000010000 */
[----:B-1----:R-:W-:Y:S05]  /*2110*/  EXIT ;  /* 0x000000000000794d */ /* 0x002fea0003800000 */
.L_x_48:
[----:B------:R-:W1:Y:S02]  /*2120*/  SYNCS.PHASECHK.TRANS64.TRYWAIT P0, [UR18+0xc000], R3 ;  /* 0x00c00003ff0075a7 */ /* 0x000e640008000152 */
[----:B-1----:R-:W-:Y:S05]  /*2130*/  @!P0 BRA `(.L_x_48) ;  /* 0xfffffffc00f88947 */ /* 0x002fea000383ffff */
[----:B------:R-:W-:Y:S05]  /*2140*/  BRA `(.L_x_50) ;  /* 0xfffffff800247947 */ /* 0x000fea000383ffff */
.L_x_51:
[----:B------:R-:W-:-:S00]  /*2150*/  BRA `(.L_x_51) ;  /* 0xfffffffc00fc7947 */ /* 0x000fc0000383ffff */
[----:B------:R-:W-:-:S00]  /*2160*/  NOP ;  /* 0x0000000000007918 */ /* 0x000fc00000000000 */
        /* <DEDUP_REMOVED lines=9> */
.L_x_52:


//--------------------- .nv.shared.gluon_wgmma    --------------------------
	.section	.nv.shared.gluon_wgmma,"aw",@nobits
	.sectionflags	@""
	.align	16
	.zero		1024


//--------------------- .nv.shared.reserved.0     --------------------------
	.section	.nv.shared.reserved.0,"aw",@nobits
	.weak		__nv_reservedSMEM_offset_0_alias
	.size		__nv_reservedSMEM_offset_0_alias, 0, 0
	.other		__nv_reservedSMEM_offset_0_alias,@"STO_CUDA_RESERVED_SHARED STV_DEFAULT"
__nv_reservedSMEM_offset_0_alias:
	.zero		0


//--------------------- .nv.constant0.gluon_wgmma --------------------------
	.section	.nv.constant0.gluon_wgmma,"a",@progbits
	.sectionflags	@""
	.align	4
.nv.constant0.gluon_wgmma:
	.zero		608


//--------------------- SYMBOLS --------------------------

	.type		.nv.reservedSmem.offset0,@object
	.size		.nv.reservedSmem.offset0,0x4
